//
// Generated by NVIDIA NVVM Compiler
//
// Compiler Build ID: CL-36424714
// Cuda compilation tools, release 13.0, V13.0.88
// Based on NVVM 20.0.0
//

.version 9.0
.target sm_100
.address_size 64

	// .globl	_Z11MatrixAdd_CPKfS0_Pfi

.visible .entry _Z11MatrixAdd_CPKfS0_Pfi(
	.param .u64 .ptr .align 1 _Z11MatrixAdd_CPKfS0_Pfi_param_0,
	.param .u64 .ptr .align 1 _Z11MatrixAdd_CPKfS0_Pfi_param_1,
	.param .u64 .ptr .align 1 _Z11MatrixAdd_CPKfS0_Pfi_param_2,
	.param .u32 _Z11MatrixAdd_CPKfS0_Pfi_param_3
)
{
	.reg .pred 	%p<12>;
	.reg .b32 	%r<37>;
	.reg .b32 	%f<88>;
	.reg .b64 	%rd<26>;

	ld.param.u64 	%rd7, [_Z11MatrixAdd_CPKfS0_Pfi_param_0];
	ld.param.u64 	%rd8, [_Z11MatrixAdd_CPKfS0_Pfi_param_1];
	ld.param.u64 	%rd9, [_Z11MatrixAdd_CPKfS0_Pfi_param_2];
	ld.param.u32 	%r23, [_Z11MatrixAdd_CPKfS0_Pfi_param_3];
	cvta.to.global.u64 	%rd1, %rd9;
	cvta.to.global.u64 	%rd2, %rd8;
	cvta.to.global.u64 	%rd3, %rd7;
	mov.u32 	%r24, %ctaid.x;
	mov.u32 	%r25, %ntid.x;
	mov.u32 	%r26, %tid.x;
	mad.lo.s32 	%r1, %r24, %r25, %r26;
	setp.ge.s32 	%p1, %r1, %r23;
	setp.lt.s32 	%p2, %r23, 1;
	or.pred  	%p3, %p1, %p2;
	@%p3 bra 	$L__BB0_13;
	mul.lo.s32 	%r2, %r23, %r1;
	and.b32  	%r3, %r23, 15;
	setp.lt.u32 	%p4, %r23, 16;
	mov.b32 	%r33, 0;
	@%p4 bra 	$L__BB0_4;
	and.b32  	%r33, %r23, 2147483632;
	neg.s32 	%r31, %r33;
	add.s64 	%rd4, %rd3, 32;
	add.s64 	%rd5, %rd2, 32;
	add.s64 	%rd6, %rd1, 32;
	mov.u32 	%r30, %r2;
$L__BB0_3:
	.pragma "nounroll";
	mul.wide.s32 	%rd10, %r30, 4;
	add.s64 	%rd11, %rd4, %rd10;
	add.s64 	%rd12, %rd5, %rd10;
	add.s64 	%rd13, %rd6, %rd10;
	ld.global.f32 	%f1, [%rd11+-32];
	ld.global.f32 	%f2, [%rd12+-32];
	add.f32 	%f3, %f1, %f2;
	st.global.f32 	[%rd13+-32], %f3;
	ld.global.f32 	%f4, [%rd11+-28];
	ld.global.f32 	%f5, [%rd12+-28];
	add.f32 	%f6, %f4, %f5;
	st.global.f32 	[%rd13+-28], %f6;
	ld.global.f32 	%f7, [%rd11+-24];
	ld.global.f32 	%f8, [%rd12+-24];
	add.f32 	%f9, %f7, %f8;
	st.global.f32 	[%rd13+-24], %f9;
	ld.global.f32 	%f10, [%rd11+-20];
	ld.global.f32 	%f11, [%rd12+-20];
	add.f32 	%f12, %f10, %f11;
	st.global.f32 	[%rd13+-20], %f12;
	ld.global.f32 	%f13, [%rd11+-16];
	ld.global.f32 	%f14, [%rd12+-16];
	add.f32 	%f15, %f13, %f14;
	st.global.f32 	[%rd13+-16], %f15;
	ld.global.f32 	%f16, [%rd11+-12];
	ld.global.f32 	%f17, [%rd12+-12];
	add.f32 	%f18, %f16, %f17;
	st.global.f32 	[%rd13+-12], %f18;
	ld.global.f32 	%f19, [%rd11+-8];
	ld.global.f32 	%f20, [%rd12+-8];
	add.f32 	%f21, %f19, %f20;
	st.global.f32 	[%rd13+-8], %f21;
	ld.global.f32 	%f22, [%rd11+-4];
	ld.global.f32 	%f23, [%rd12+-4];
	add.f32 	%f24, %f22, %f23;
	st.global.f32 	[%rd13+-4], %f24;
	ld.global.f32 	%f25, [%rd11];
	ld.global.f32 	%f26, [%rd12];
	add.f32 	%f27, %f25, %f26;
	st.global.f32 	[%rd13], %f27;
	ld.global.f32 	%f28, [%rd11+4];
	ld.global.f32 	%f29, [%rd12+4];
	add.f32 	%f30, %f28, %f29;
	st.global.f32 	[%rd13+4], %f30;
	ld.global.f32 	%f31, [%rd11+8];
	ld.global.f32 	%f32, [%rd12+8];
	add.f32 	%f33, %f31, %f32;
	st.global.f32 	[%rd13+8], %f33;
	ld.global.f32 	%f34, [%rd11+12];
	ld.global.f32 	%f35, [%rd12+12];
	add.f32 	%f36, %f34, %f35;
	st.global.f32 	[%rd13+12], %f36;
	ld.global.f32 	%f37, [%rd11+16];
	ld.global.f32 	%f38, [%rd12+16];
	add.f32 	%f39, %f37, %f38;
	st.global.f32 	[%rd13+16], %f39;
	ld.global.f32 	%f40, [%rd11+20];
	ld.global.f32 	%f41, [%rd12+20];
	add.f32 	%f42, %f40, %f41;
	st.global.f32 	[%rd13+20], %f42;
	ld.global.f32 	%f43, [%rd11+24];
	ld.global.f32 	%f44, [%rd12+24];
	add.f32 	%f45, %f43, %f44;
	st.global.f32 	[%rd13+24], %f45;
	ld.global.f32 	%f46, [%rd11+28];
	ld.global.f32 	%f47, [%rd12+28];
	add.f32 	%f48, %f46, %f47;
	st.global.f32 	[%rd13+28], %f48;
	add.s32 	%r31, %r31, 16;
	add.s32 	%r30, %r30, 16;
	setp.ne.s32 	%p5, %r31, 0;
	@%p5 bra 	$L__BB0_3;
$L__BB0_4:
	setp.eq.s32 	%p6, %r3, 0;
	@%p6 bra 	$L__BB0_13;
	and.b32  	%r11, %r23, 7;
	setp.lt.u32 	%p7, %r3, 8;
	@%p7 bra 	$L__BB0_7;
	add.s32 	%r28, %r33, %r2;
	mul.wide.s32 	%rd14, %r28, 4;
	add.s64 	%rd15, %rd3, %rd14;
	ld.global.f32 	%f49, [%rd15];
	add.s64 	%rd16, %rd2, %rd14;
	ld.global.f32 	%f50, [%rd16];
	add.f32 	%f51, %f49, %f50;
	add.s64 	%rd17, %rd1, %rd14;
	st.global.f32 	[%rd17], %f51;
	ld.global.f32 	%f52, [%rd15+4];
	ld.global.f32 	%f53, [%rd16+4];
	add.f32 	%f54, %f52, %f53;
	st.global.f32 	[%rd17+4], %f54;
	ld.global.f32 	%f55, [%rd15+8];
	ld.global.f32 	%f56, [%rd16+8];
	add.f32 	%f57, %f55, %f56;
	st.global.f32 	[%rd17+8], %f57;
	ld.global.f32 	%f58, [%rd15+12];
	ld.global.f32 	%f59, [%rd16+12];
	add.f32 	%f60, %f58, %f59;
	st.global.f32 	[%rd17+12], %f60;
	ld.global.f32 	%f61, [%rd15+16];
	ld.global.f32 	%f62, [%rd16+16];
	add.f32 	%f63, %f61, %f62;
	st.global.f32 	[%rd17+16], %f63;
	ld.global.f32 	%f64, [%rd15+20];
	ld.global.f32 	%f65, [%rd16+20];
	add.f32 	%f66, %f64, %f65;
	st.global.f32 	[%rd17+20], %f66;
	ld.global.f32 	%f67, [%rd15+24];
	ld.global.f32 	%f68, [%rd16+24];
	add.f32 	%f69, %f67, %f68;
	st.global.f32 	[%rd17+24], %f69;
	ld.global.f32 	%f70, [%rd15+28];
	ld.global.f32 	%f71, [%rd16+28];
	add.f32 	%f72, %f70, %f71;
	st.global.f32 	[%rd17+28], %f72;
	add.s32 	%r33, %r33, 8;
$L__BB0_7:
	setp.eq.s32 	%p8, %r11, 0;
	@%p8 bra 	$L__BB0_13;
	and.b32  	%r14, %r23, 3;
	setp.lt.u32 	%p9, %r11, 4;
	@%p9 bra 	$L__BB0_10;
	add.s32 	%r29, %r33, %r2;
	mul.wide.s32 	%rd18, %r29, 4;
	add.s64 	%rd19, %rd3, %rd18;
	ld.global.f32 	%f73, [%rd19];
	add.s64 	%rd20, %rd2, %rd18;
	ld.global.f32 	%f74, [%rd20];
	add.f32 	%f75, %f73, %f74;
	add.s64 	%rd21, %rd1, %rd18;
	st.global.f32 	[%rd21], %f75;
	ld.global.f32 	%f76, [%rd19+4];
	ld.global.f32 	%f77, [%rd20+4];
	add.f32 	%f78, %f76, %f77;
	st.global.f32 	[%rd21+4], %f78;
	ld.global.f32 	%f79, [%rd19+8];
	ld.global.f32 	%f80, [%rd20+8];
	add.f32 	%f81, %f79, %f80;
	st.global.f32 	[%rd21+8], %f81;
	ld.global.f32 	%f82, [%rd19+12];
	ld.global.f32 	%f83, [%rd20+12];
	add.f32 	%f84, %f82, %f83;
	st.global.f32 	[%rd21+12], %f84;
	add.s32 	%r33, %r33, 4;
$L__BB0_10:
	setp.eq.s32 	%p10, %r14, 0;
	@%p10 bra 	$L__BB0_13;
	add.s32 	%r36, %r33, %r2;
	neg.s32 	%r35, %r14;
$L__BB0_12:
	.pragma "nounroll";
	mul.wide.s32 	%rd22, %r36, 4;
	add.s64 	%rd23, %rd1, %rd22;
	add.s64 	%rd24, %rd2, %rd22;
	add.s64 	%rd25, %rd3, %rd22;
	ld.global.f32 	%f85, [%rd25];
	ld.global.f32 	%f86, [%rd24];
	add.f32 	%f87, %f85, %f86;
	st.global.f32 	[%rd23], %f87;
	add.s32 	%r36, %r36, 1;
	add.s32 	%r35, %r35, 1;
	setp.ne.s32 	%p11, %r35, 0;
	@%p11 bra 	$L__BB0_12;
$L__BB0_13:
	ret;

}
	// .globl	_Z11MatrixAdd_BPKfS0_Pfi
.visible .entry _Z11MatrixAdd_BPKfS0_Pfi(
	.param .u64 .ptr .align 1 _Z11MatrixAdd_BPKfS0_Pfi_param_0,
	.param .u64 .ptr .align 1 _Z11MatrixAdd_BPKfS0_Pfi_param_1,
	.param .u64 .ptr .align 1 _Z11MatrixAdd_BPKfS0_Pfi_param_2,
	.param .u32 _Z11MatrixAdd_BPKfS0_Pfi_param_3
)
{
	.reg .pred 	%p<2>;
	.reg .b32 	%r<14>;
	.reg .b32 	%f<4>;
	.reg .b64 	%rd<11>;

	ld.param.u64 	%rd1, [_Z11MatrixAdd_BPKfS0_Pfi_param_0];
	ld.param.u64 	%rd2, [_Z11MatrixAdd_BPKfS0_Pfi_param_1];
	ld.param.u64 	%rd3, [_Z11MatrixAdd_BPKfS0_Pfi_param_2];
	ld.param.u32 	%r4, [_Z11MatrixAdd_BPKfS0_Pfi_param_3];
	mov.u32 	%r5, %ctaid.x;
	mov.u32 	%r6, %ntid.x;
	mov.u32 	%r7, %tid.x;
	mad.lo.s32 	%r1, %r5, %r6, %r7;
	mov.u32 	%r8, %ctaid.y;
	mov.u32 	%r9, %ntid.y;
	mov.u32 	%r10, %tid.y;
	mad.lo.s32 	%r11, %r8, %r9, %r10;
	min.s32 	%r12, %r1, %r11;
	setp.ge.s32 	%p1, %r12, %r4;
	@%p1 bra 	$L__BB1_2;
	cvta.to.global.u64 	%rd4, %rd1;
	cvta.to.global.u64 	%rd5, %rd2;
	cvta.to.global.u64 	%rd6, %rd3;
	mad.lo.s32 	%r13, %r4, %r1, %r11;
	mul.wide.s32 	%rd7, %r13, 4;
	add.s64 	%rd8, %rd4, %rd7;
	ld.global.f32 	%f1, [%rd8];
	add.s64 	%rd9, %rd5, %rd7;
	ld.global.f32 	%f2, [%rd9];
	add.f32 	%f3, %f1, %f2;
	add.s64 	%rd10, %rd6, %rd7;
	st.global.f32 	[%rd10], %f3;
$L__BB1_2:
	ret;

}
	// .globl	_Z11MatrixAdd_DPKfS0_Pfi
.visible .entry _Z11MatrixAdd_DPKfS0_Pfi(
	.param .u64 .ptr .align 1 _Z11MatrixAdd_DPKfS0_Pfi_param_0,
	.param .u64 .ptr .align 1 _Z11MatrixAdd_DPKfS0_Pfi_param_1,
	.param .u64 .ptr .align 1 _Z11MatrixAdd_DPKfS0_Pfi_param_2,
	.param .u32 _Z11MatrixAdd_DPKfS0_Pfi_param_3
)
{
	.reg .pred 	%p<12>;
	.reg .b32 	%r<111>;
	.reg .b32 	%f<88>;
	.reg .b64 	%rd<127>;

	ld.param.u64 	%rd8, [_Z11MatrixAdd_DPKfS0_Pfi_param_0];
	ld.param.u64 	%rd9, [_Z11MatrixAdd_DPKfS0_Pfi_param_1];
	ld.param.u64 	%rd10, [_Z11MatrixAdd_DPKfS0_Pfi_param_2];
	ld.param.u32 	%r66, [_Z11MatrixAdd_DPKfS0_Pfi_param_3];
	cvta.to.global.u64 	%rd1, %rd10;
	cvta.to.global.u64 	%rd2, %rd9;
	cvta.to.global.u64 	%rd3, %rd8;
	mov.u32 	%r67, %ctaid.y;
	mov.u32 	%r68, %ntid.y;
	mul.lo.s32 	%r1, %r67, %r68;
	mov.u32 	%r2, %tid.y;
	add.s32 	%r3, %r1, %r2;
	setp.ge.s32 	%p1, %r3, %r66;
	setp.lt.s32 	%p2, %r66, 1;
	or.pred  	%p3, %p1, %p2;
	@%p3 bra 	$L__BB2_13;
	add.s32 	%r70, %r66, -1;
	and.b32  	%r4, %r66, 15;
	setp.lt.u32 	%p4, %r70, 15;
	mov.b32 	%r108, 0;
	@%p4 bra 	$L__BB2_4;
	and.b32  	%r71, %r66, 2147483632;
	neg.s32 	%r106, %r71;
	add.s32 	%r72, %r2, %r66;
	add.s32 	%r105, %r72, %r1;
	shl.b32 	%r73, %r66, 1;
	add.s32 	%r104, %r3, %r73;
	mad.lo.s32 	%r103, %r66, 3, %r3;
	shl.b32 	%r74, %r66, 2;
	add.s32 	%r102, %r3, %r74;
	mad.lo.s32 	%r101, %r66, 5, %r3;
	mad.lo.s32 	%r100, %r66, 6, %r3;
	mad.lo.s32 	%r99, %r66, 7, %r3;
	shl.b32 	%r75, %r66, 3;
	add.s32 	%r98, %r3, %r75;
	mad.lo.s32 	%r97, %r66, 9, %r3;
	mad.lo.s32 	%r96, %r66, 10, %r3;
	mad.lo.s32 	%r95, %r66, 11, %r3;
	mad.lo.s32 	%r94, %r66, 12, %r3;
	mad.lo.s32 	%r93, %r66, 13, %r3;
	mad.lo.s32 	%r92, %r66, 14, %r3;
	mad.lo.s32 	%r91, %r66, 15, %r3;
	mov.u32 	%r90, %r3;
$L__BB2_3:
	.pragma "nounroll";
	and.b32  	%r108, %r66, 2147483632;
	mul.wide.u32 	%rd11, %r90, 4;
	add.s64 	%rd12, %rd3, %rd11;
	ld.global.f32 	%f1, [%rd12];
	add.s64 	%rd13, %rd2, %rd11;
	ld.global.f32 	%f2, [%rd13];
	add.f32 	%f3, %f1, %f2;
	add.s64 	%rd14, %rd1, %rd11;
	st.global.f32 	[%rd14], %f3;
	mul.wide.u32 	%rd15, %r105, 4;
	add.s64 	%rd16, %rd3, %rd15;
	ld.global.f32 	%f4, [%rd16];
	add.s64 	%rd17, %rd2, %rd15;
	ld.global.f32 	%f5, [%rd17];
	add.f32 	%f6, %f4, %f5;
	add.s64 	%rd18, %rd1, %rd15;
	st.global.f32 	[%rd18], %f6;
	mul.wide.u32 	%rd19, %r104, 4;
	add.s64 	%rd20, %rd3, %rd19;
	ld.global.f32 	%f7, [%rd20];
	add.s64 	%rd21, %rd2, %rd19;
	ld.global.f32 	%f8, [%rd21];
	add.f32 	%f9, %f7, %f8;
	add.s64 	%rd22, %rd1, %rd19;
	st.global.f32 	[%rd22], %f9;
	mul.wide.u32 	%rd23, %r103, 4;
	add.s64 	%rd24, %rd3, %rd23;
	ld.global.f32 	%f10, [%rd24];
	add.s64 	%rd25, %rd2, %rd23;
	ld.global.f32 	%f11, [%rd25];
	add.f32 	%f12, %f10, %f11;
	add.s64 	%rd26, %rd1, %rd23;
	st.global.f32 	[%rd26], %f12;
	mul.wide.u32 	%rd27, %r102, 4;
	add.s64 	%rd28, %rd3, %rd27;
	ld.global.f32 	%f13, [%rd28];
	add.s64 	%rd29, %rd2, %rd27;
	ld.global.f32 	%f14, [%rd29];
	add.f32 	%f15, %f13, %f14;
	add.s64 	%rd30, %rd1, %rd27;
	st.global.f32 	[%rd30], %f15;
	mul.wide.u32 	%rd31, %r101, 4;
	add.s64 	%rd32, %rd3, %rd31;
	ld.global.f32 	%f16, [%rd32];
	add.s64 	%rd33, %rd2, %rd31;
	ld.global.f32 	%f17, [%rd33];
	add.f32 	%f18, %f16, %f17;
	add.s64 	%rd34, %rd1, %rd31;
	st.global.f32 	[%rd34], %f18;
	mul.wide.u32 	%rd35, %r100, 4;
	add.s64 	%rd36, %rd3, %rd35;
	ld.global.f32 	%f19, [%rd36];
	add.s64 	%rd37, %rd2, %rd35;
	ld.global.f32 	%f20, [%rd37];
	add.f32 	%f21, %f19, %f20;
	add.s64 	%rd38, %rd1, %rd35;
	st.global.f32 	[%rd38], %f21;
	mul.wide.u32 	%rd39, %r99, 4;
	add.s64 	%rd40, %rd3, %rd39;
	ld.global.f32 	%f22, [%rd40];
	add.s64 	%rd41, %rd2, %rd39;
	ld.global.f32 	%f23, [%rd41];
	add.f32 	%f24, %f22, %f23;
	add.s64 	%rd42, %rd1, %rd39;
	st.global.f32 	[%rd42], %f24;
	mul.wide.u32 	%rd43, %r98, 4;
	add.s64 	%rd44, %rd3, %rd43;
	ld.global.f32 	%f25, [%rd44];
	add.s64 	%rd45, %rd2, %rd43;
	ld.global.f32 	%f26, [%rd45];
	add.f32 	%f27, %f25, %f26;
	add.s64 	%rd46, %rd1, %rd43;
	st.global.f32 	[%rd46], %f27;
	mul.wide.u32 	%rd47, %r97, 4;
	add.s64 	%rd48, %rd3, %rd47;
	ld.global.f32 	%f28, [%rd48];
	add.s64 	%rd49, %rd2, %rd47;
	ld.global.f32 	%f29, [%rd49];
	add.f32 	%f30, %f28, %f29;
	add.s64 	%rd50, %rd1, %rd47;
	st.global.f32 	[%rd50], %f30;
	mul.wide.u32 	%rd51, %r96, 4;
	add.s64 	%rd52, %rd3, %rd51;
	ld.global.f32 	%f31, [%rd52];
	add.s64 	%rd53, %rd2, %rd51;
	ld.global.f32 	%f32, [%rd53];
	add.f32 	%f33, %f31, %f32;
	add.s64 	%rd54, %rd1, %rd51;
	st.global.f32 	[%rd54], %f33;
	mul.wide.u32 	%rd55, %r95, 4;
	add.s64 	%rd56, %rd3, %rd55;
	ld.global.f32 	%f34, [%rd56];
	add.s64 	%rd57, %rd2, %rd55;
	ld.global.f32 	%f35, [%rd57];
	add.f32 	%f36, %f34, %f35;
	add.s64 	%rd58, %rd1, %rd55;
	st.global.f32 	[%rd58], %f36;
	mul.wide.u32 	%rd59, %r94, 4;
	add.s64 	%rd60, %rd3, %rd59;
	ld.global.f32 	%f37, [%rd60];
	add.s64 	%rd61, %rd2, %rd59;
	ld.global.f32 	%f38, [%rd61];
	add.f32 	%f39, %f37, %f38;
	add.s64 	%rd62, %rd1, %rd59;
	st.global.f32 	[%rd62], %f39;
	mul.wide.u32 	%rd63, %r93, 4;
	add.s64 	%rd64, %rd3, %rd63;
	ld.global.f32 	%f40, [%rd64];
	add.s64 	%rd65, %rd2, %rd63;
	ld.global.f32 	%f41, [%rd65];
	add.f32 	%f42, %f40, %f41;
	add.s64 	%rd66, %rd1, %rd63;
	st.global.f32 	[%rd66], %f42;
	mul.wide.u32 	%rd67, %r92, 4;
	add.s64 	%rd68, %rd3, %rd67;
	ld.global.f32 	%f43, [%rd68];
	add.s64 	%rd69, %rd2, %rd67;
	ld.global.f32 	%f44, [%rd69];
	add.f32 	%f45, %f43, %f44;
	add.s64 	%rd70, %rd1, %rd67;
	st.global.f32 	[%rd70], %f45;
	mul.wide.u32 	%rd71, %r91, 4;
	add.s64 	%rd72, %rd3, %rd71;
	ld.global.f32 	%f46, [%rd72];
	add.s64 	%rd73, %rd2, %rd71;
	ld.global.f32 	%f47, [%rd73];
	add.f32 	%f48, %f46, %f47;
	add.s64 	%rd74, %rd1, %rd71;
	st.global.f32 	[%rd74], %f48;
	add.s32 	%r106, %r106, 16;
	shl.b32 	%r76, %r66, 4;
	add.s32 	%r105, %r105, %r76;
	add.s32 	%r104, %r104, %r76;
	add.s32 	%r103, %r103, %r76;
	add.s32 	%r102, %r102, %r76;
	add.s32 	%r101, %r101, %r76;
	add.s32 	%r100, %r100, %r76;
	add.s32 	%r99, %r99, %r76;
	add.s32 	%r98, %r98, %r76;
	add.s32 	%r97, %r97, %r76;
	add.s32 	%r96, %r96, %r76;
	add.s32 	%r95, %r95, %r76;
	add.s32 	%r94, %r94, %r76;
	add.s32 	%r93, %r93, %r76;
	add.s32 	%r92, %r92, %r76;
	add.s32 	%r91, %r91, %r76;
	add.s32 	%r90, %r90, %r76;
	setp.ne.s32 	%p5, %r106, 0;
	@%p5 bra 	$L__BB2_3;
$L__BB2_4:
	setp.eq.s32 	%p6, %r4, 0;
	@%p6 bra 	$L__BB2_13;
	and.b32  	%r57, %r66, 7;
	setp.lt.u32 	%p7, %r4, 8;
	@%p7 bra 	$L__BB2_7;
	mad.lo.s32 	%r77, %r108, %r66, %r3;
	mul.wide.u32 	%rd75, %r77, 4;
	add.s64 	%rd76, %rd3, %rd75;
	ld.global.f32 	%f49, [%rd76];
	add.s64 	%rd77, %rd2, %rd75;
	ld.global.f32 	%f50, [%rd77];
	add.f32 	%f51, %f49, %f50;
	add.s64 	%rd78, %rd1, %rd75;
	st.global.f32 	[%rd78], %f51;
	add.s32 	%r78, %r77, %r66;
	mul.wide.u32 	%rd79, %r78, 4;
	add.s64 	%rd80, %rd3, %rd79;
	ld.global.f32 	%f52, [%rd80];
	add.s64 	%rd81, %rd2, %rd79;
	ld.global.f32 	%f53, [%rd81];
	add.f32 	%f54, %f52, %f53;
	add.s64 	%rd82, %rd1, %rd79;
	st.global.f32 	[%rd82], %f54;
	add.s32 	%r79, %r78, %r66;
	mul.wide.u32 	%rd83, %r79, 4;
	add.s64 	%rd84, %rd3, %rd83;
	ld.global.f32 	%f55, [%rd84];
	add.s64 	%rd85, %rd2, %rd83;
	ld.global.f32 	%f56, [%rd85];
	add.f32 	%f57, %f55, %f56;
	add.s64 	%rd86, %rd1, %rd83;
	st.global.f32 	[%rd86], %f57;
	add.s32 	%r80, %r79, %r66;
	mul.wide.u32 	%rd87, %r80, 4;
	add.s64 	%rd88, %rd3, %rd87;
	ld.global.f32 	%f58, [%rd88];
	add.s64 	%rd89, %rd2, %rd87;
	ld.global.f32 	%f59, [%rd89];
	add.f32 	%f60, %f58, %f59;
	add.s64 	%rd90, %rd1, %rd87;
	st.global.f32 	[%rd90], %f60;
	add.s32 	%r81, %r80, %r66;
	mul.wide.u32 	%rd91, %r81, 4;
	add.s64 	%rd92, %rd3, %rd91;
	ld.global.f32 	%f61, [%rd92];
	add.s64 	%rd93, %rd2, %rd91;
	ld.global.f32 	%f62, [%rd93];
	add.f32 	%f63, %f61, %f62;
	add.s64 	%rd94, %rd1, %rd91;
	st.global.f32 	[%rd94], %f63;
	add.s32 	%r82, %r81, %r66;
	mul.wide.u32 	%rd95, %r82, 4;
	add.s64 	%rd96, %rd3, %rd95;
	ld.global.f32 	%f64, [%rd96];
	add.s64 	%rd97, %rd2, %rd95;
	ld.global.f32 	%f65, [%rd97];
	add.f32 	%f66, %f64, %f65;
	add.s64 	%rd98, %rd1, %rd95;
	st.global.f32 	[%rd98], %f66;
	add.s32 	%r83, %r82, %r66;
	mul.wide.u32 	%rd99, %r83, 4;
	add.s64 	%rd100, %rd3, %rd99;
	ld.global.f32 	%f67, [%rd100];
	add.s64 	%rd101, %rd2, %rd99;
	ld.global.f32 	%f68, [%rd101];
	add.f32 	%f69, %f67, %f68;
	add.s64 	%rd102, %rd1, %rd99;
	st.global.f32 	[%rd102], %f69;
	add.s32 	%r84, %r83, %r66;
	mul.wide.u32 	%rd103, %r84, 4;
	add.s64 	%rd104, %rd3, %rd103;
	ld.global.f32 	%f70, [%rd104];
	add.s64 	%rd105, %rd2, %rd103;
	ld.global.f32 	%f71, [%rd105];
	add.f32 	%f72, %f70, %f71;
	add.s64 	%rd106, %rd1, %rd103;
	st.global.f32 	[%rd106], %f72;
	add.s32 	%r108, %r108, 8;
$L__BB2_7:
	setp.eq.s32 	%p8, %r57, 0;
	@%p8 bra 	$L__BB2_13;
	and.b32  	%r60, %r66, 3;
	setp.lt.u32 	%p9, %r57, 4;
	@%p9 bra 	$L__BB2_10;
	mad.lo.s32 	%r85, %r108, %r66, %r3;
	mul.wide.u32 	%rd107, %r85, 4;
	add.s64 	%rd108, %rd3, %rd107;
	ld.global.f32 	%f73, [%rd108];
	add.s64 	%rd109, %rd2, %rd107;
	ld.global.f32 	%f74, [%rd109];
	add.f32 	%f75, %f73, %f74;
	add.s64 	%rd110, %rd1, %rd107;
	st.global.f32 	[%rd110], %f75;
	add.s32 	%r86, %r85, %r66;
	mul.wide.u32 	%rd111, %r86, 4;
	add.s64 	%rd112, %rd3, %rd111;
	ld.global.f32 	%f76, [%rd112];
	add.s64 	%rd113, %rd2, %rd111;
	ld.global.f32 	%f77, [%rd113];
	add.f32 	%f78, %f76, %f77;
	add.s64 	%rd114, %rd1, %rd111;
	st.global.f32 	[%rd114], %f78;
	add.s32 	%r87, %r86, %r66;
	mul.wide.u32 	%rd115, %r87, 4;
	add.s64 	%rd116, %rd3, %rd115;
	ld.global.f32 	%f79, [%rd116];
	add.s64 	%rd117, %rd2, %rd115;
	ld.global.f32 	%f80, [%rd117];
	add.f32 	%f81, %f79, %f80;
	add.s64 	%rd118, %rd1, %rd115;
	st.global.f32 	[%rd118], %f81;
	add.s32 	%r88, %r87, %r66;
	mul.wide.u32 	%rd119, %r88, 4;
	add.s64 	%rd120, %rd3, %rd119;
	ld.global.f32 	%f82, [%rd120];
	add.s64 	%rd121, %rd2, %rd119;
	ld.global.f32 	%f83, [%rd121];
	add.f32 	%f84, %f82, %f83;
	add.s64 	%rd122, %rd1, %rd119;
	st.global.f32 	[%rd122], %f84;
	add.s32 	%r108, %r108, 4;
$L__BB2_10:
	setp.eq.s32 	%p10, %r60, 0;
	@%p10 bra 	$L__BB2_13;
	mad.lo.s32 	%r89, %r108, %r66, %r3;
	mul.wide.u32 	%rd126, %r89, 4;
	mul.wide.u32 	%rd5, %r66, 4;
	neg.s32 	%r110, %r60;
$L__BB2_12:
	.pragma "nounroll";
	add.s64 	%rd123, %rd3, %rd126;
	ld.global.f32 	%f85, [%rd123];
	add.s64 	%rd124, %rd2, %rd126;
	ld.global.f32 	%f86, [%rd124];
	add.f32 	%f87, %f85, %f86;
	add.s64 	%rd125, %rd1, %rd126;
	st.global.f32 	[%rd125], %f87;
	add.s64 	%rd126, %rd126, %rd5;
	add.s32 	%r110, %r110, 1;
	setp.ne.s32 	%p11, %r110, 0;
	@%p11 bra 	$L__BB2_12;
$L__BB2_13:
	ret;

}


// ===== COMPILED SASS (sm_100) =====

	.target	sm_100

	.elftype	@"ET_EXEC"


//--------------------- .note.nv.tkinfo           --------------------------
	.section	.note.nv.tkinfo,"",@"SHT_NOTE"
	.sectionflags	@"SHF_NOTE_NV_TKINFO"
	.tkinfo
        /*0018*/ 	.word	0x00000002
        /*0030*/ 	.string	""
        /*0030*/ 	.string	"ptxas"
        /*0030*/ 	.string	"Cuda compilation tools, release 13.0, V13.0.88"
        /*0030*/ 	.string	"Build cuda_13.0.r13.0/compiler.36424714_0"
        /*0030*/ 	.string	"-arch sm_100 -m 64 "



//--------------------- .note.nv.cuinfo           --------------------------
	.section	.note.nv.cuinfo,"",@"SHT_NOTE"
	.sectionflags	@"SHF_NOTE_NV_CUINFO"
        /*0018*/ 	.short	0x0002
        /*001a*/ 	.short	0x0064
        /*001c*/ 	.short	0x0082
	.zero		2


//--------------------- .nv.info                  --------------------------
	.section	.nv.info,"",@"SHT_CUDA_INFO"
	.align	4


	//----- nvinfo : EIATTR_REGCOUNT
	.align		4
        /*0000*/ 	.byte	0x04, 0x2f
        /*0002*/ 	.short	(.L_1 - .L_0)
	.align		4
.L_0:
        /*0004*/ 	.word	index@(_Z11MatrixAdd_CPKfS0_Pfi)
        /*0008*/ 	.word	0x00000016


	//----- nvinfo : EIATTR_FRAME_SIZE
	.align		4
.L_1:
        /*000c*/ 	.byte	0x04, 0x11
        /*000e*/ 	.short	(.L_3 - .L_2)
	.align		4
.L_2:
        /*0010*/ 	.word	index@(_Z11MatrixAdd_CPKfS0_Pfi)
        /*0014*/ 	.word	0x00000000


	//----- nvinfo : EIATTR_REGCOUNT
	.align		4
.L_3:
        /*0018*/ 	.byte	0x04, 0x2f
        /*001a*/ 	.short	(.L_5 - .L_4)
	.align		4
.L_4:
        /*001c*/ 	.word	index@(_Z11MatrixAdd_BPKfS0_Pfi)
        /*0020*/ 	.word	0x0000000c


	//----- nvinfo : EIATTR_FRAME_SIZE
	.align		4
.L_5:
        /*0024*/ 	.byte	0x04, 0x11
        /*0026*/ 	.short	(.L_7 - .L_6)
	.align		4
.L_6:
        /*0028*/ 	.word	index@(_Z11MatrixAdd_BPKfS0_Pfi)
        /*002c*/ 	.word	0x00000000


	//----- nvinfo : EIATTR_REGCOUNT
	.align		4
.L_7:
        /*0030*/ 	.byte	0x04, 0x2f
        /*0032*/ 	.short	(.L_9 - .L_8)
	.align		4
.L_8:
        /*0034*/ 	.word	index@(_Z11MatrixAdd_DPKfS0_Pfi)
        /*0038*/ 	.word	0x00000020


	//----- nvinfo : EIATTR_FRAME_SIZE
	.align		4
.L_9:
        /*003c*/ 	.byte	0x04, 0x11
        /*003e*/ 	.short	(.L_11 - .L_10)
	.align		4
.L_10:
        /*0040*/ 	.word	index@(_Z11MatrixAdd_DPKfS0_Pfi)
        /*0044*/ 	.word	0x00000000


	//----- nvinfo : EIATTR_MIN_STACK_SIZE
	.align		4
.L_11:
        /*0048*/ 	.byte	0x04, 0x12
        /*004a*/ 	.short	(.L_13 - .L_12)
	.align		4
.L_12:
        /*004c*/ 	.word	index@(_Z11MatrixAdd_DPKfS0_Pfi)
        /*0050*/ 	.word	0x00000000


	//----- nvinfo : EIATTR_MIN_STACK_SIZE
	.align		4
.L_13:
        /*0054*/ 	.byte	0x04, 0x12
        /*0056*/ 	.short	(.L_15 - .L_14)
	.align		4
.L_14:
        /*0058*/ 	.word	index@(_Z11MatrixAdd_BPKfS0_Pfi)
        /*005c*/ 	.word	0x00000000


	//----- nvinfo : EIATTR_MIN_STACK_SIZE
	.align		4
.L_15:
        /*0060*/ 	.byte	0x04, 0x12
        /*0062*/ 	.short	(.L_17 - .L_16)
	.align		4
.L_16:
        /*0064*/ 	.word	index@(_Z11MatrixAdd_CPKfS0_Pfi)
        /*0068*/ 	.word	0x00000000
.L_17:


//--------------------- .nv.compat                --------------------------
	.section	.nv.compat,"",@"SHT_CUDA_COMPAT_INFO"
	.align	4
        /*0000*/ 	.byte	0x02, 0x09, 0x00, 0x00, 0x02, 0x02, 0x01, 0x00, 0x02, 0x05, 0x05, 0x00, 0x03, 0x07, 0x01, 0x01
        /*0010*/ 	.byte	0x02, 0x03, 0x00, 0x00, 0x02, 0x06, 0x01, 0x00, 0x04, 0x0b, 0x08, 0x00, 0x09, 0x00, 0x00, 0x00
        /*0020*/ 	.byte	0x00, 0x00, 0x00, 0x00


//--------------------- .nv.info._Z11MatrixAdd_DPKfS0_Pfi --------------------------
	.section	.nv.info._Z11MatrixAdd_DPKfS0_Pfi,"",@"SHT_CUDA_INFO"
	.sectionflags	@""
	.align	4


	//----- nvinfo : EIATTR_CUDA_API_VERSION
	.align		4
        /*0000*/ 	.byte	0x04, 0x37
        /*0002*/ 	.short	(.L_19 - .L_18)
.L_18:
        /*0004*/ 	.word	0x00000082


	//----- nvinfo : EIATTR_KPARAM_INFO
	.align		4
.L_19:
        /*0008*/ 	.byte	0x04, 0x17
        /*000a*/ 	.short	(.L_21 - .L_20)
.L_20:
        /*000c*/ 	.word	0x00000000
        /*0010*/ 	.short	0x0003
        /*0012*/ 	.short	0x0018
        /*0014*/ 	.byte	0x00, 0xf0, 0x11, 0x00


	//----- nvinfo : EIATTR_KPARAM_INFO
	.align		4
.L_21:
        /*0018*/ 	.byte	0x04, 0x17
        /*001a*/ 	.short	(.L_23 - .L_22)
.L_22:
        /*001c*/ 	.word	0x00000000
        /*0020*/ 	.short	0x0002
        /*0022*/ 	.short	0x0010
        /*0024*/ 	.byte	0x00, 0xf5, 0x21, 0x00


	//----- nvinfo : EIATTR_KPARAM_INFO
	.align		4
.L_23:
        /*0028*/ 	.byte	0x04, 0x17
        /*002a*/ 	.short	(.L_25 - .L_24)
.L_24:
        /*002c*/ 	.word	0x00000000
        /*0030*/ 	.short	0x0001
        /*0032*/ 	.short	0x0008
        /*0034*/ 	.byte	0x00, 0xf5, 0x21, 0x00


	//----- nvinfo : EIATTR_KPARAM_INFO
	.align		4
.L_25:
        /*0038*/ 	.byte	0x04, 0x17
        /*003a*/ 	.short	(.L_27 - .L_26)
.L_26:
        /*003c*/ 	.word	0x00000000
        /*0040*/ 	.short	0x0000
        /*0042*/ 	.short	0x0000
        /*0044*/ 	.byte	0x00, 0xf5, 0x21, 0x00


	//----- nvinfo : EIATTR_SPARSE_MMA_MASK
	.align		4
.L_27:
        /*0048*/ 	.byte	0x03, 0x50
        /*004a*/ 	.short	0x0000


	//----- nvinfo : EIATTR_MAXREG_COUNT
	.align		4
        /*004c*/ 	.byte	0x03, 0x1b
        /*004e*/ 	.short	0x00ff


	//----- nvinfo : EIATTR_MERCURY_ISA_VERSION
	.align		4
        /*0050*/ 	.byte	0x03, 0x5f
        /*0052*/ 	.short	0x0101


	//----- nvinfo : EIATTR_VRC_CTA_INIT_COUNT
	.align		4
        /*0054*/ 	.byte	0x02, 0x4a
	.zero		1
	.zero		1


	//----- nvinfo : EIATTR_EXIT_INSTR_OFFSETS
	.align		4
        /*0058*/ 	.byte	0x04, 0x1c
        /*005a*/ 	.short	(.L_29 - .L_28)


	//   ....[0]....
.L_28:
        /*005c*/ 	.word	0x000000a0


	//   ....[1]....
        /*0060*/ 	.word	0x00000c50


	//   ....[2]....
        /*0064*/ 	.word	0x000010f0


	//   ....[3]....
        /*0068*/ 	.word	0x00001390


	//   ....[4]....
        /*006c*/ 	.word	0x000014e0


	//----- nvinfo : EIATTR_CBANK_PARAM_SIZE
	.align		4
.L_29:
        /*0070*/ 	.byte	0x03, 0x19
        /*0072*/ 	.short	0x001c


	//----- nvinfo : EIATTR_PARAM_CBANK
	.align		4
        /*0074*/ 	.byte	0x04, 0x0a
        /*0076*/ 	.short	(.L_31 - .L_30)
	.align		4
.L_30:
        /*0078*/ 	.word	index@(.nv.constant0._Z11MatrixAdd_DPKfS0_Pfi)
        /*007c*/ 	.short	0x0380
        /*007e*/ 	.short	0x001c


	//----- nvinfo : EIATTR_SW_WAR
	.align		4
.L_31:
        /*0080*/ 	.byte	0x04, 0x36
        /*0082*/ 	.short	(.L_33 - .L_32)
.L_32:
        /*0084*/ 	.word	0x00000008
.L_33:


//--------------------- .nv.info._Z11MatrixAdd_BPKfS0_Pfi --------------------------
	.section	.nv.info._Z11MatrixAdd_BPKfS0_Pfi,"",@"SHT_CUDA_INFO"
	.sectionflags	@""
	.align	4


	//----- nvinfo : EIATTR_CUDA_API_VERSION
	.align		4
        /*0000*/ 	.byte	0x04, 0x37
        /*0002*/ 	.short	(.L_35 - .L_34)
.L_34:
        /*0004*/ 	.word	0x00000082


	//----- nvinfo : EIATTR_KPARAM_INFO
	.align		4
.L_35:
        /*0008*/ 	.byte	0x04, 0x17
        /*000a*/ 	.short	(.L_37 - .L_36)
.L_36:
        /*000c*/ 	.word	0x00000000
        /*0010*/ 	.short	0x0003
        /*0012*/ 	.short	0x0018
        /*0014*/ 	.byte	0x00, 0xf0, 0x11, 0x00


	//----- nvinfo : EIATTR_KPARAM_INFO
	.align		4
.L_37:
        /*0018*/ 	.byte	0x04, 0x17
        /*001a*/ 	.short	(.L_39 - .L_38)
.L_38:
        /*001c*/ 	.word	0x00000000
        /*0020*/ 	.short	0x0002
        /*0022*/ 	.short	0x0010
        /*0024*/ 	.byte	0x00, 0xf5, 0x21, 0x00


	//----- nvinfo : EIATTR_KPARAM_INFO
	.align		4
.L_39:
        /*0028*/ 	.byte	0x04, 0x17
        /*002a*/ 	.short	(.L_41 - .L_40)
.L_40:
        /*002c*/ 	.word	0x00000000
        /*0030*/ 	.short	0x0001
        /*0032*/ 	.short	0x0008
        /*0034*/ 	.byte	0x00, 0xf5, 0x21, 0x00


	//----- nvinfo : EIATTR_KPARAM_INFO
	.align		4
.L_41:
        /*0038*/ 	.byte	0x04, 0x17
        /*003a*/ 	.short	(.L_43 - .L_42)
.L_42:
        /*003c*/ 	.word	0x00000000
        /*0040*/ 	.short	0x0000
        /*0042*/ 	.short	0x0000
        /*0044*/ 	.byte	0x00, 0xf5, 0x21, 0x00


	//----- nvinfo : EIATTR_SPARSE_MMA_MASK
	.align		4
.L_43:
        /*0048*/ 	.byte	0x03, 0x50
        /*004a*/ 	.short	0x0000


	//----- nvinfo : EIATTR_MAXREG_COUNT
	.align		4
        /*004c*/ 	.byte	0x03, 0x1b
        /*004e*/ 	.short	0x00ff


	//----- nvinfo : EIATTR_MERCURY_ISA_VERSION
	.align		4
        /*0050*/ 	.byte	0x03, 0x5f
        /*0052*/ 	.short	0x0101


	//----- nvinfo : EIATTR_VRC_CTA_INIT_COUNT
	.align		4
        /*0054*/ 	.byte	0x02, 0x4a
	.zero		1
	.zero		1


	//----- nvinfo : EIATTR_EXIT_INSTR_OFFSETS
	.align		4
        /*0058*/ 	.byte	0x04, 0x1c
        /*005a*/ 	.short	(.L_45 - .L_44)


	//   ....[0]....
.L_44:
        /*005c*/ 	.word	0x000000c0


	//   ....[1]....
        /*0060*/ 	.word	0x00000190


	//----- nvinfo : EIATTR_CBANK_PARAM_SIZE
	.align		4
.L_45:
        /*0064*/ 	.byte	0x03, 0x19
        /*0066*/ 	.short	0x001c


	//----- nvinfo : EIATTR_PARAM_CBANK
	.align		4
        /*0068*/ 	.byte	0x04, 0x0a
        /*006a*/ 	.short	(.L_47 - .L_46)
	.align		4
.L_46:
        /*006c*/ 	.word	index@(.nv.constant0._Z11MatrixAdd_BPKfS0_Pfi)
        /*0070*/ 	.short	0x0380
        /*0072*/ 	.short	0x001c


	//----- nvinfo : EIATTR_SW_WAR
	.align		4
.L_47:
        /*0074*/ 	.byte	0x04, 0x36
        /*0076*/ 	.short	(.L_49 - .L_48)
.L_48:
        /*0078*/ 	.word	0x00000008
.L_49:


//--------------------- .nv.info._Z11MatrixAdd_CPKfS0_Pfi --------------------------
	.section	.nv.info._Z11MatrixAdd_CPKfS0_Pfi,"",@"SHT_CUDA_INFO"
	.sectionflags	@""
	.align	4


	//----- nvinfo : EIATTR_CUDA_API_VERSION
	.align		4
        /*0000*/ 	.byte	0x04, 0x37
        /*0002*/ 	.short	(.L_51 - .L_50)
.L_50:
        /*0004*/ 	.word	0x00000082


	//----- nvinfo : EIATTR_KPARAM_INFO
	.align		4
.L_51:
        /*0008*/ 	.byte	0x04, 0x17
        /*000a*/ 	.short	(.L_53 - .L_52)
.L_52:
        /*000c*/ 	.word	0x00000000
        /*0010*/ 	.short	0x0003
        /*0012*/ 	.short	0x0018
        /*0014*/ 	.byte	0x00, 0xf0, 0x11, 0x00


	//----- nvinfo : EIATTR_KPARAM_INFO
	.align		4
.L_53:
        /*0018*/ 	.byte	0x04, 0x17
        /*001a*/ 	.short	(.L_55 - .L_54)
.L_54:
        /*001c*/ 	.word	0x00000000
        /*0020*/ 	.short	0x0002
        /*0022*/ 	.short	0x0010
        /*0024*/ 	.byte	0x00, 0xf5, 0x21, 0x00


	//----- nvinfo : EIATTR_KPARAM_INFO
	.align		4
.L_55:
        /*0028*/ 	.byte	0x04, 0x17
        /*002a*/ 	.short	(.L_57 - .L_56)
.L_56:
        /*002c*/ 	.word	0x00000000
        /*0030*/ 	.short	0x0001
        /*0032*/ 	.short	0x0008
        /*0034*/ 	.byte	0x00, 0xf5, 0x21, 0x00


	//----- nvinfo : EIATTR_KPARAM_INFO
	.align		4
.L_57:
        /*0038*/ 	.byte	0x04, 0x17
        /*003a*/ 	.short	(.L_59 - .L_58)
.L_58:
        /*003c*/ 	.word	0x00000000
        /*0040*/ 	.short	0x0000
        /*0042*/ 	.short	0x0000
        /*0044*/ 	.byte	0x00, 0xf5, 0x21, 0x00


	//----- nvinfo : EIATTR_SPARSE_MMA_MASK
	.align		4
.L_59:
        /*0048*/ 	.byte	0x03, 0x50
        /*004a*/ 	.short	0x0000


	//----- nvinfo : EIATTR_MAXREG_COUNT
	.align		4
        /*004c*/ 	.byte	0x03, 0x1b
        /*004e*/ 	.short	0x00ff


	//----- nvinfo : EIATTR_MERCURY_ISA_VERSION
	.align		4
        /*0050*/ 	.byte	0x03, 0x5f
        /*0052*/ 	.short	0x0101


	//----- nvinfo : EIATTR_VRC_CTA_INIT_COUNT
	.align		4
        /*0054*/ 	.byte	0x02, 0x4a
	.zero		1
	.zero		1


	//----- nvinfo : EIATTR_EXIT_INSTR_OFFSETS
	.align		4
        /*0058*/ 	.byte	0x04, 0x1c
        /*005a*/ 	.short	(.L_61 - .L_60)


	//   ....[0]....
.L_60:
        /*005c*/ 	.word	0x00000080


	//   ....[1]....
        /*0060*/ 	.word	0x00000680


	//   ....[2]....
        /*0064*/ 	.word	0x00000950


	//   ....[3]....
        /*0068*/ 	.word	0x00000b20


	//   ....[4]....
        /*006c*/ 	.word	0x00000c30


	//----- nvinfo : EIATTR_CBANK_PARAM_SIZE
	.align		4
.L_61:
        /*0070*/ 	.byte	0x03, 0x19
        /*0072*/ 	.short	0x001c


	//----- nvinfo : EIATTR_PARAM_CBANK
	.align		4
        /*0074*/ 	.byte	0x04, 0x0a
        /*0076*/ 	.short	(.L_63 - .L_62)
	.align		4
.L_62:
        /*0078*/ 	.word	index@(.nv.constant0._Z11MatrixAdd_CPKfS0_Pfi)
        /*007c*/ 	.short	0x0380
        /*007e*/ 	.short	0x001c


	//----- nvinfo : EIATTR_SW_WAR
	.align		4
.L_63:
        /*0080*/ 	.byte	0x04, 0x36
        /*0082*/ 	.short	(.L_65 - .L_64)
.L_64:
        /*0084*/ 	.word	0x00000008
.L_65:


//--------------------- .nv.callgraph             --------------------------
	.section	.nv.callgraph,"",@"SHT_CUDA_CALLGRAPH"
	.align	4
	.sectionentsize	8
	.align		4
        /*0000*/ 	.word	0x00000000
	.align		4
        /*0004*/ 	.word	0xffffffff
	.align		4
        /*0008*/ 	.word	0x00000000
	.align		4
        /*000c*/ 	.word	0xfffffffe
	.align		4
        /*0010*/ 	.word	0x00000000
	.align		4
        /*0014*/ 	.word	0xfffffffd
	.align		4
        /*0018*/ 	.word	0x00000000
	.align		4
        /*001c*/ 	.word	0xfffffffc


//--------------------- .text._Z11MatrixAdd_DPKfS0_Pfi --------------------------
	.section	.text._Z11MatrixAdd_DPKfS0_Pfi,"ax",@progbits
	.align	128
        .global         _Z11MatrixAdd_DPKfS0_Pfi
        .type           _Z11MatrixAdd_DPKfS0_Pfi,@function
        .size           _Z11MatrixAdd_DPKfS0_Pfi,(.L_x_13 - _Z11MatrixAdd_DPKfS0_Pfi)
        .other          _Z11MatrixAdd_DPKfS0_Pfi,@"STO_CUDA_ENTRY STV_DEFAULT"
_Z11MatrixAdd_DPKfS0_Pfi:
.text._Z11MatrixAdd_DPKfS0_Pfi:
[----:B------:R-:W-:Y:S01]  /*0000*/  LDC R1, c[0x0][0x37c] ;  /* 0x0000df00ff017b82 */ /* 0x000fe20000000800 */
[----:B------:R-:W0:Y:S07]  /*0010*/  S2R R7, SR_TID.Y ;  /* 0x0000000000077919 */ /* 0x000e2e0000002200 */
[----:B------:R-:W1:Y:S01]  /*0020*/  S2UR UR4, SR_CTAID.Y ;  /* 0x00000000000479c3 */ /* 0x000e620000002600 */
[----:B------:R-:W1:Y:S01]  /*0030*/  LDCU UR5, c[0x0][0x364] ;  /* 0x00006c80ff0577ac */ /* 0x000e620008000800 */
[----:B------:R-:W2:Y:S02]  /*0040*/  LDCU UR7, c[0x0][0x398] ;  /* 0x00007300ff0777ac */ /* 0x000ea40008000800 */
[----:B--2---:R-:W-:Y:S01]  /*0050*/  MOV R0, UR7 ;  /* 0x0000000700007c02 */ /* 0x004fe20008000f00 */
[----:B-1----:R-:W-:-:S03]  /*0060*/  UIMAD UR4, UR4, UR5, URZ ;  /* 0x00000005040472a4 */ /* 0x002fc6000f8e02ff */
[----:B------:R-:W-:-:S03]  /*0070*/  ISETP.GE.AND P0, PT, R0, 0x1, PT ;  /* 0x000000010000780c */ /* 0x000fc60003f06270 */
[----:B0-----:R-:W-:-:S04]  /*0080*/  IADD3 R0, PT, PT, R7, UR4, RZ ;  /* 0x0000000407007c10 */ /* 0x001fc8000fffe0ff */
[----:B------:R-:W-:-:S13]  /*0090*/  ISETP.GE.OR P0, PT, R0, UR7, !P0 ;  /* 0x0000000700007c0c */ /* 0x000fda000c706670 */
[----:B------:R-:W-:Y:S05]  /*00a0*/  @P0 EXIT ;  /* 0x000000000000094d */ /* 0x000fea0003800000 */
[----:B------:R-:W-:Y:S01]  /*00b0*/  MOV R2, UR7 ;  /* 0x0000000700027c02 */ /* 0x000fe20008000f00 */
[----:B------:R-:W0:Y:S01]  /*00c0*/  LDCU.64 UR8, c[0x0][0x358] ;  /* 0x00006b00ff0877ac */ /* 0x000e220008000a00 */
[----:B------:R-:W-:Y:S02]  /*00d0*/  HFMA2 R3, -RZ, RZ, 0, 0 ;  /* 0x00000000ff037431 */ /* 0x000fe400000001ff */
[----:B------:R-:W-:-:S04]  /*00e0*/  IADD3 R2, PT, PT, R2, -0x1, RZ ;  /* 0xffffffff02027810 */ /* 0x000fc80007ffe0ff */
[----:B------:R-:W-:Y:S02]  /*00f0*/  ISETP.GE.U32.AND P0, PT, R2, 0xf, PT ;  /* 0x0000000f0200780c */ /* 0x000fe40003f06070 */
[----:B------:R-:W-:-:S04]  /*0100*/  MOV R2, UR7 ;  /* 0x0000000700027c02 */ /* 0x000fc80008000f00 */
[----:B------:R-:W-:-:S07]  /*0110*/  LOP3.LUT R2, R2, 0xf, RZ, 0xc0, !PT ;  /* 0x0000000f02027812 */ /* 0x000fce00078ec0ff */
[----:B0-----:R-:W-:Y:S05]  /*0120*/  @!P0 BRA `(.L_x_0) ;  /* 0x0000000800c48947 */ /* 0x001fea0003800000 */
[----:B------:R-:W-:Y:S01]  /*0130*/  MOV R11, UR7 ;  /* 0x00000007000b7c02 */ /* 0x000fe20008000f00 */
[----:B------:R-:W-:Y:S02]  /*0140*/  ULOP3.LUT UR5, UR7, 0x7ffffff0, URZ, 0xc0, !UPT ;  /* 0x7ffffff007057892 */ /* 0x000fe4000f8ec0ff */
[----:B------:R-:W-:Y:S02]  /*0150*/  MOV R23, UR7 ;  /* 0x0000000700177c02 */ /* 0x000fe40008000f00 */
[----:B------:R-:W-:Y:S01]  /*0160*/  MOV R25, UR7 ;  /* 0x0000000700197c02 */ /* 0x000fe20008000f00 */
[--C-:B------:R-:W-:Y:S01]  /*0170*/  IMAD R26, R11, 0x5, R0.reuse ;  /* 0x000000050b1a7824 */ /* 0x100fe200078e0200 */
[----:B------:R-:W-:Y:S01]  /*0180*/  MOV R27, UR7 ;  /* 0x00000007001b7c02 */ /* 0x000fe20008000f00 */
[--C-:B------:R-:W-:Y:S01]  /*0190*/  IMAD R11, R23, 0xa, R0.reuse ;  /* 0x0000000a170b7824 */ /* 0x100fe200078e0200 */
[----:B------:R-:W-:Y:S01]  /*01a0*/  MOV R4, UR4 ;  /* 0x0000000400047c02 */ /* 0x000fe20008000f00 */
[--C-:B------:R-:W-:Y:S01]  /*01b0*/  IMAD R23, R25, 0xb, R0.reuse ;  /* 0x0000000b19177824 */ /* 0x100fe200078e0200 */
[----:B------:R-:W-:Y:S01]  /*01c0*/  MOV R5, UR7 ;  /* 0x0000000700057c02 */ /* 0x000fe20008000f00 */
[--C-:B------:R-:W-:Y:S01]  /*01d0*/  IMAD R25, R27, 0xc, R0.reuse ;  /* 0x0000000c1b197824 */ /* 0x100fe200078e0200 */
[----:B------:R-:W-:Y:S01]  /*01e0*/  MOV R9, UR7 ;  /* 0x0000000700097c02 */ /* 0x000fe20008000f00 */
[----:B------:R-:W-:Y:S01]  /*01f0*/  UIADD3 UR6, UPT, UPT, -UR5, URZ, URZ ;  /* 0x000000ff05067290 */ /* 0x000fe2000fffe1ff */
[----:B------:R-:W-:Y:S01]  /*0200*/  MOV R15, UR7 ;  /* 0x00000007000f7c02 */ /* 0x000fe20008000f00 */
[----:B------:R-:W-:Y:S01]  /*0210*/  IMAD R5, R5, 0x3, R0 ;  /* 0x0000000305057824 */ /* 0x000fe200078e0200 */
[----:B------:R-:W-:-:S02]  /*0220*/  MOV R17, UR7 ;  /* 0x0000000700117c02 */ /* 0x000fc40008000f00 */
[----:B------:R-:W-:Y:S01]  /*0230*/  MOV R21, UR7 ;  /* 0x0000000700157c02 */ /* 0x000fe20008000f00 */
[--C-:B------:R-:W-:Y:S01]  /*0240*/  IMAD R8, R15, 0x6, R0.reuse ;  /* 0x000000060f087824 */ /* 0x100fe200078e0200 */
        /* <DEDUP_REMOVED lines=8> */
[----:B------:R-:W-:Y:S01]  /*02d0*/  IMAD R22, R13, 0xf, R0 ;  /* 0x0000000f0d167824 */ /* 0x000fe200078e0200 */
[----:B------:R-:W-:-:S02]  /*02e0*/  IADD3 R7, PT, PT, R4, UR7, R7 ;  /* 0x0000000704077c10 */ /* 0x000fc4000fffe007 */
[-C--:B------:R-:W-:Y:S01]  /*02f0*/  LEA R6, R9, R0.reuse, 0x2 ;  /* 0x0000000009067211 */ /* 0x080fe200078e10ff */
[----:B------:R-:W-:Y:S01]  /*0300*/  IMAD R9, R17, 0x7, R0 ;  /* 0x0000000711097824 */ /* 0x000fe200078e0200 */
[-C--:B------:R-:W-:Y:S02]  /*0310*/  MOV R4, R0.reuse ;  /* 0x0000000000047202 */ /* 0x080fe40000000f00 */
[-C--:B------:R-:W-:Y:S02]  /*0320*/  LEA R3, R3, R0.reuse, 0x1 ;  /* 0x0000000003037211 */ /* 0x080fe400078e08ff */
[----:B------:R-:W-:-:S07]  /*0330*/  LEA R10, R19, R0, 0x3 ;  /* 0x00000000130a7211 */ /* 0x000fce00078e18ff */
.L_x_1:
[----:B------:R-:W0:Y:S08]  /*0340*/  LDC.64 R16, c[0x0][0x380] ;  /* 0x0000e000ff107b82 */ /* 0x000e300000000a00 */
[----:B------:R-:W1:Y:S01]  /*0350*/  LDC.64 R14, c[0x0][0x388] ;  /* 0x0000e200ff0e7b82 */ /* 0x000e620000000a00 */
[----:B0-----:R-:W-:-:S06]  /*0360*/  IMAD.WIDE.U32 R18, R4, 0x4, R16 ;  /* 0x0000000404127825 */ /* 0x001fcc00078e0010 */
[----:B------:R-:W2:Y:S01]  /*0370*/  LDG.E R18, desc[UR8][R18.64] ;  /* 0x0000000812127981 */ /* 0x000ea2000c1e1900 */
[----:B-1----:R-:W-:-:S05]  /*0380*/  IMAD.WIDE.U32 R12, R4, 0x4, R14 ;  /* 0x00000004040c7825 */ /* 0x002fca00078e000e */
[----:B------:R0:W2:Y:S02]  /*0390*/  LDG.E R21, desc[UR8][R12.64] ;  /* 0x000000080c157981 */ /* 0x0000a4000c1e1900 */
[----:B0-----:R-:W0:Y:S01]  /*03a0*/  LDC.64 R12, c[0x0][0x390] ;  /* 0x0000e400ff0c7b82 */ /* 0x001e220000000a00 */
[----:B--2---:R-:W-:Y:S01]  /*03b0*/  FADD R28, R18, R21 ;  /* 0x00000015121c7221 */ /* 0x004fe20000000000 */
[----:B0-----:R-:W-:-:S04]  /*03c0*/  IMAD.WIDE.U32 R20, R4, 0x4, R12 ;  /* 0x0000000404147825 */ /* 0x001fc800078e000c */
[C---:B------:R-:W-:Y:S01]  /*03d0*/  IMAD.WIDE.U32 R18, R7.reuse, 0x4, R14 ;  /* 0x0000000407127825 */ /* 0x040fe200078e000e */
[----:B------:R0:W-:Y:S05]  /*03e0*/  STG.E desc[UR8][R20.64], R28 ;  /* 0x0000001c14007986 */ /* 0x0001ea000c101908 */
[----:B------:R-:W2:Y:S01]  /*03f0*/  LDG.E R19, desc[UR8][R18.64] ;  /* 0x0000000812137981 */ /* 0x000ea2000c1e1900 */
[----:B0-----:R-:W-:-:S06]  /*0400*/  IMAD.WIDE.U32 R20, R7, 0x4, R16 ;  /* 0x0000000407147825 */ /* 0x001fcc00078e0010 */
[----:B------:R-:W2:Y:S02]  /*0410*/  LDG.E R20, desc[UR8][R20.64] ;  /* 0x0000000814147981 */ /* 0x000ea4000c1e1900 */
[----:B--2---:R-:W-:Y:S01]  /*0420*/  FADD R28, R20, R19 ;  /* 0x00000013141c7221 */ /* 0x004fe20000000000 */
[----:B------:R-:W-:-:S04]  /*0430*/  IMAD.WIDE.U32 R20, R7, 0x4, R12 ;  /* 0x0000000407147825 */ /* 0x000fc800078e000c */
[C---:B------:R-:W-:Y:S01]  /*0440*/  IMAD.WIDE.U32 R18, R3.reuse, 0x4, R16 ;  /* 0x0000000403127825 */ /* 0x040fe200078e0010 */
[----:B------:R0:W-:Y:S04]  /*0450*/  STG.E desc[UR8][R20.64], R28 ;  /* 0x0000001c14007986 */ /* 0x0001e8000c101908 */
[----:B0-----:R0:W2:Y:S02]  /*0460*/  LDG.E R28, desc[UR8][R18.64] ;  /* 0x00000008121c7981 */ /* 0x0010a4000c1e1900 */
[----:B0-----:R-:W-:-:S06]  /*0470*/  IMAD.WIDE.U32 R18, R3, 0x4, R14 ;  /* 0x0000000403127825 */ /* 0x001fcc00078e000e */
[----:B------:R-:W2:Y:S01]  /*0480*/  LDG.E R19, desc[UR8][R18.64] ;  /* 0x0000000812137981 */ /* 0x000ea2000c1e1900 */
[----:B------:R-:W-:-:S04]  /*0490*/  IMAD.WIDE.U32 R20, R3, 0x4, R12 ;  /* 0x0000000403147825 */ /* 0x000fc800078e000c */
[----:B--2---:R-:W-:Y:S01]  /*04a0*/  FADD R28, R28, R19 ;  /* 0x000000131c1c7221 */ /* 0x004fe20000000000 */
[----:B------:R-:W-:-:S04]  /*04b0*/  IMAD.WIDE.U32 R18, R5, 0x4, R14 ;  /* 0x0000000405127825 */ /* 0x000fc800078e000e */
[----:B------:R0:W-:Y:S02]  /*04c0*/  STG.E desc[UR8][R20.64], R28 ;  /* 0x0000001c14007986 */ /* 0x0001e4000c101908 */
[--C-:B0-----:R-:W-:Y:S02]  /*04d0*/  IMAD.WIDE.U32 R20, R5, 0x4, R16.reuse ;  /* 0x0000000405147825 */ /* 0x101fe400078e0010 */
[----:B------:R0:W2:Y:S04]  /*04e0*/  LDG.E R28, desc[UR8][R18.64] ;  /* 0x00000008121c7981 */ /* 0x0000a8000c1e1900 */
[----:B------:R-:W2:Y:S01]  /*04f0*/  LDG.E R20, desc[UR8][R20.64] ;  /* 0x0000000814147981 */ /* 0x000ea2000c1e1900 */
[----:B0-----:R-:W-:-:S04]  /*0500*/  IMAD.WIDE.U32 R18, R6, 0x4, R16 ;  /* 0x0000000406127825 */ /* 0x001fc800078e0010 */
[----:B--2---:R-:W-:Y:S01]  /*0510*/  FADD R28, R20, R28 ;  /* 0x0000001c141c7221 */ /* 0x004fe20000000000 */
[----:B------:R-:W-:-:S05]  /*0520*/  IMAD.WIDE.U32 R20, R5, 0x4, R12 ;  /* 0x0000000405147825 */ /* 0x000fca00078e000c */
        /* <DEDUP_REMOVED lines=75> */
[----:B------:R-:W-:-:S04]  /*09e0*/  IMAD.WIDE.U32 R16, R22, 0x4, R16 ;  /* 0x0000000416107825 */ /* 0x000fc800078e0010 */
[----:B------:R-:W-:-:S04]  /*09f0*/  IMAD.WIDE.U32 R14, R22, 0x4, R14 ;  /* 0x00000004160e7825 */ /* 0x000fc800078e000e */
[----:B--2---:R-:W-:-:S05]  /*0a00*/  FADD R28, R28, R19 ;  /* 0x000000131c1c7221 */ /* 0x004fca0000000000 */
[----:B------:R0:W-:Y:S04]  /*0a10*/  STG.E desc[UR8][R20.64], R28 ;  /* 0x0000001c14007986 */ /* 0x0001e8000c101908 */
[----:B------:R1:W2:Y:S04]  /*0a20*/  LDG.E R16, desc[UR8][R16.64] ;  /* 0x0000000810107981 */ /* 0x0002a8000c1e1900 */
[----:B------:R3:W2:Y:S01]  /*0a30*/  LDG.E R15, desc[UR8][R14.64] ;  /* 0x000000080e0f7981 */ /* 0x0006a2000c1e1900 */
[----:B------:R-:W-:Y:S01]  /*0a40*/  MOV R19, UR7 ;  /* 0x0000000700137c02 */ /* 0x000fe20008000f00 */
[----:B------:R-:W-:Y:S01]  /*0a50*/  UIADD3 UR6, UPT, UPT, UR6, 0x10, URZ ;  /* 0x0000001006067890 */ /* 0x000fe2000fffe0ff */
[----:B------:R-:W-:-:S02]  /*0a60*/  IMAD.WIDE.U32 R12, R22, 0x4, R12 ;  /* 0x00000004160c7825 */ /* 0x000fc400078e000c */
[----:B------:R-:W-:Y:S01]  /*0a70*/  LEA R6, R19, R6, 0x4 ;  /* 0x0000000613067211 */ /* 0x000fe200078e20ff */
[----:B------:R-:W-:Y:S01]  /*0a80*/  UISETP.NE.AND UP0, UPT, UR6, URZ, UPT ;  /* 0x000000ff0600728c */ /* 0x000fe2000bf05270 */
[----:B------:R-:W-:Y:S02]  /*0a90*/  MOV R18, UR7 ;  /* 0x0000000700127c02 */ /* 0x000fe40008000f00 */
[----:B-1----:R-:W-:Y:S02]  /*0aa0*/  MOV R17, UR7 ;  /* 0x0000000700117c02 */ /* 0x002fe40008000f00 */
[----:B---3--:R-:W-:Y:S02]  /*0ab0*/  MOV R14, UR7 ;  /* 0x00000007000e7c02 */ /* 0x008fe40008000f00 */
[----:B0-----:R-:W-:Y:S02]  /*0ac0*/  MOV R21, UR7 ;  /* 0x0000000700157c02 */ /* 0x001fe40008000f00 */
[----:B------:R-:W-:-:S02]  /*0ad0*/  LEA R7, R14, R7, 0x4 ;  /* 0x000000070e077211 */ /* 0x000fc400078e20ff */
[----:B------:R-:W-:Y:S02]  /*0ae0*/  LEA R3, R14, R3, 0x4 ;  /* 0x000000030e037211 */ /* 0x000fe400078e20ff */
[----:B------:R-:W-:Y:S02]  /*0af0*/  LEA R5, R18, R5, 0x4 ;  /* 0x0000000512057211 */ /* 0x000fe400078e20ff */
[----:B------:R-:W-:Y:S02]  /*0b00*/  LEA R26, R17, R26, 0x4 ;  /* 0x0000001a111a7211 */ /* 0x000fe400078e20ff */
[C---:B------:R-:W-:Y:S02]  /*0b10*/  LEA R9, R14.reuse, R9, 0x4 ;  /* 0x000000090e097211 */ /* 0x040fe400078e20ff */
[----:B------:R-:W-:Y:S02]  /*0b20*/  LEA R10, R21, R10, 0x4 ;  /* 0x0000000a150a7211 */ /* 0x000fe400078e20ff */
[----:B------:R-:W-:-:S02]  /*0b30*/  LEA R11, R14, R11, 0x4 ;  /* 0x0000000b0e0b7211 */ /* 0x000fc400078e20ff */
[----:B------:R-:W-:Y:S02]  /*0b40*/  LEA R25, R18, R25, 0x4 ;  /* 0x0000001912197211 */ /* 0x000fe400078e20ff */
[----:B------:R-:W-:Y:S01]  /*0b50*/  LEA R27, R14, R27, 0x4 ;  /* 0x0000001b0e1b7211 */ /* 0x000fe200078e20ff */
[----:B--2---:R-:W-:Y:S01]  /*0b60*/  FADD R19, R16, R15 ;  /* 0x0000000f10137221 */ /* 0x004fe20000000000 */
[----:B------:R-:W-:Y:S02]  /*0b70*/  MOV R15, UR7 ;  /* 0x00000007000f7c02 */ /* 0x000fe40008000f00 */
[----:B------:R-:W-:Y:S02]  /*0b80*/  MOV R16, UR7 ;  /* 0x0000000700107c02 */ /* 0x000fe40008000f00 */
[----:B------:R0:W-:Y:S01]  /*0b90*/  STG.E desc[UR8][R12.64], R19 ;  /* 0x000000130c007986 */ /* 0x0001e2000c101908 */
[C---:B------:R-:W-:Y:S02]  /*0ba0*/  LEA R8, R15.reuse, R8, 0x4 ;  /* 0x000000080f087211 */ /* 0x040fe400078e20ff */
[----:B------:R-:W-:-:S02]  /*0bb0*/  LEA R24, R15, R24, 0x4 ;  /* 0x000000180f187211 */ /* 0x000fc400078e20ff */
[----:B------:R-:W-:Y:S02]  /*0bc0*/  LEA R23, R16, R23, 0x4 ;  /* 0x0000001710177211 */ /* 0x000fe400078e20ff */
[----:B------:R-:W-:Y:S02]  /*0bd0*/  LEA R4, R15, R4, 0x4 ;  /* 0x000000040f047211 */ /* 0x000fe400078e20ff */
[----:B0-----:R-:W-:Y:S02]  /*0be0*/  MOV R12, UR7 ;  /* 0x00000007000c7c02 */ /* 0x001fe40008000f00 */
[----:B------:R-:W-:Y:S02]  /*0bf0*/  MOV R13, UR7 ;  /* 0x00000007000d7c02 */ /* 0x000fe40008000f00 */
[----:B------:R-:W-:Y:S02]  /*0c00*/  LEA R29, R12, R29, 0x4 ;  /* 0x0000001d0c1d7211 */ /* 0x000fe400078e20ff */
[----:B------:R-:W-:Y:S01]  /*0c10*/  LEA R22, R13, R22, 0x4 ;  /* 0x000000160d167211 */ /* 0x000fe200078e20ff */
[----:B------:R-:W-:Y:S06]  /*0c20*/  BRA.U UP0, `(.L_x_1) ;  /* 0xfffffff500c47547 */ /* 0x000fec000b83ffff */
[----:B------:R-:W-:-:S07]  /*0c30*/  MOV R3, UR5 ;  /* 0x0000000500037c02 */ /* 0x000fce0008000f00 */
.L_x_0:
[----:B------:R-:W-:-:S13]  /*0c40*/  ISETP.NE.AND P0, PT, R2, RZ, PT ;  /* 0x000000ff0200720c */ /* 0x000fda0003f05270 */
[----:B------:R-:W-:Y:S05]  /*0c50*/  @!P0 EXIT ;  /* 0x000000000000894d */ /* 0x000fea0003800000 */
[----:B------:R-:W-:Y:S02]  /*0c60*/  ISETP.GE.U32.AND P0, PT, R2, 0x8, PT ;  /* 0x000000080200780c */ /* 0x000fe40003f06070 */
[----:B------:R-:W-:-:S04]  /*0c70*/  MOV R8, UR7 ;  /* 0x0000000700087c02 */ /* 0x000fc80008000f00 */
[----:B------:R-:W-:-:S04]  /*0c80*/  LOP3.LUT R8, R8, 0x7, RZ, 0xc0, !PT ;  /* 0x0000000708087812 */ /* 0x000fc800078ec0ff */
[----:B------:R-:W-:-:S03]  /*0c90*/  ISETP.NE.AND P1, PT, R8, RZ, PT ;  /* 0x000000ff0800720c */ /* 0x000fc60003f25270 */
[----:B------:R-:W-:Y:S10]  /*0ca0*/  @!P0 BRA `(.L_x_2) ;  /* 0x0000000400108947 */ /* 0x000ff40003800000 */
[----:B------:R-:W0:Y:S01]  /*0cb0*/  LDC.64 R6, c[0x0][0x380] ;  /* 0x0000e000ff067b82 */ /* 0x000e220000000a00 */
[----:B------:R-:W-:-:S07]  /*0cc0*/  IMAD R17, R3, UR7, R0 ;  /* 0x0000000703117c24 */ /* 0x000fce000f8e0200 */
[----:B------:R-:W1:Y:S08]  /*0cd0*/  LDC.64 R4, c[0x0][0x388] ;  /* 0x0000e200ff047b82 */ /* 0x000e700000000a00 */
[----:B------:R-:W2:Y:S01]  /*0ce0*/  LDC.64 R10, c[0x0][0x390] ;  /* 0x0000e400ff0a7b82 */ /* 0x000ea20000000a00 */
[----:B0-----:R-:W-:-:S06]  /*0cf0*/  IMAD.WIDE.U32 R12, R17, 0x4, R6 ;  /* 0x00000004110c7825 */ /* 0x001fcc00078e0006 */
[----:B------:R-:W3:Y:S01]  /*0d00*/  LDG.E R12, desc[UR8][R12.64] ;  /* 0x000000080c0c7981 */ /* 0x000ee2000c1e1900 */
[----:B-1----:R-:W-:-:S06]  /*0d10*/  IMAD.WIDE.U32 R14, R17, 0x4, R4 ;  /* 0x00000004110e7825 */ /* 0x002fcc00078e0004 */
[----:B------:R-:W3:Y:S01]  /*0d20*/  LDG.E R15, desc[UR8][R14.64] ;  /* 0x000000080e0f7981 */ /* 0x000ee2000c1e1900 */
[C---:B------:R-:W-:Y:S01]  /*0d30*/  IADD3 R23, PT, PT, R17.reuse, UR7, RZ ;  /* 0x0000000711177c10 */ /* 0x040fe2000fffe0ff */
[----:B--2---:R-:W-:-:S04]  /*0d40*/  IMAD.WIDE.U32 R16, R17, 0x4, R10 ;  /* 0x0000000411107825 */ /* 0x004fc800078e000a */
[----:B------:R-:W-:-:S04]  /*0d50*/  IMAD.WIDE.U32 R18, R23, 0x4, R6 ;  /* 0x0000000417127825 */ /* 0x000fc800078e0006 */
[----:B------:R-:W-:-:S04]  /*0d60*/  IMAD.WIDE.U32 R20, R23, 0x4, R4 ;  /* 0x0000000417147825 */ /* 0x000fc800078e0004 */
[----:B---3--:R-:W-:-:S05]  /*0d70*/  FADD R9, R12, R15 ;  /* 0x0000000f0c097221 */ /* 0x008fca0000000000 */
[----:B------:R0:W-:Y:S04]  /*0d80*/  STG.E desc[UR8][R16.64], R9 ;  /* 0x0000000910007986 */ /* 0x0001e8000c101908 */
[----:B------:R-:W2:Y:S04]  /*0d90*/  LDG.E R18, desc[UR8][R18.64] ;  /* 0x0000000812127981 */ /* 0x000ea8000c1e1900 */
[----:B------:R-:W2:Y:S01]  /*0da0*/  LDG.E R21, desc[UR8][R20.64] ;  /* 0x0000000814157981 */ /* 0x000ea2000c1e1900 */
[C---:B------:R-:W-:Y:S01]  /*0db0*/  IADD3 R27, PT, PT, R23.reuse, UR7, RZ ;  /* 0x00000007171b7c10 */ /* 0x040fe2000fffe0ff */
[----:B------:R-:W-:-:S04]  /*0dc0*/  IMAD.WIDE.U32 R12, R23, 0x4, R10 ;  /* 0x00000004170c7825 */ /* 0x000fc800078e000a */
[----:B------:R-:W-:-:S04]  /*0dd0*/  IMAD.WIDE.U32 R14, R27, 0x4, R6 ;  /* 0x000000041b0e7825 */ /* 0x000fc800078e0006 */
[----:B------:R-:W-:-:S04]  /*0de0*/  IMAD.WIDE.U32 R22, R27, 0x4, R4 ;  /* 0x000000041b167825 */ /* 0x000fc800078e0004 */
[----:B--2---:R-:W-:-:S05]  /*0df0*/  FADD R25, R18, R21 ;  /* 0x0000001512197221 */ /* 0x004fca0000000000 */
[----:B------:R1:W-:Y:S04]  /*0e00*/  STG.E desc[UR8][R12.64], R25 ;  /* 0x000000190c007986 */ /* 0x0003e8000c101908 */
[----:B------:R-:W2:Y:S04]  /*0e10*/  LDG.E R14, desc[UR8][R14.64] ;  /* 0x000000080e0e7981 */ /* 0x000ea8000c1e1900 */
[----:B------:R-:W2:Y:S01]  /*0e20*/  LDG.E R23, desc[UR8][R22.64] ;  /* 0x0000000816177981 */ /* 0x000ea2000c1e1900 */
[C---:B------:R-:W-:Y:S01]  /*0e30*/  IADD3 R29, PT, PT, R27.reuse, UR7, RZ ;  /* 0x000000071b1d7c10 */ /* 0x040fe2000fffe0ff */
[----:B0-----:R-:W-:-:S04]  /*0e40*/  IMAD.WIDE.U32 R16, R27, 0x4, R10 ;  /* 0x000000041b107825 */ /* 0x001fc800078e000a */
[----:B------:R-:W-:-:S04]  /*0e50*/  IMAD.WIDE.U32 R18, R29, 0x4, R6 ;  /* 0x000000041d127825 */ /* 0x000fc800078e0006 */
[----:B------:R-:W-:-:S04]  /*0e60*/  IMAD.WIDE.U32 R20, R29, 0x4, R4 ;  /* 0x000000041d147825 */ /* 0x000fc800078e0004 */
[----:B--2---:R-:W-:-:S05]  /*0e70*/  FADD R9, R14, R23 ;  /* 0x000000170e097221 */ /* 0x004fca0000000000 */
[----:B------:R0:W-:Y:S04]  /*0e80*/  STG.E desc[UR8][R16.64], R9 ;  /* 0x0000000910007986 */ /* 0x0001e8000c101908 */
[----:B------:R-:W2:Y:S04]  /*0e90*/  LDG.E R18, desc[UR8][R18.64] ;  /* 0x0000000812127981 */ /* 0x000ea8000c1e1900 */
[----:B------:R-:W2:Y:S01]  /*0ea0*/  LDG.E R21, desc[UR8][R20.64] ;  /* 0x0000000814157981 */ /* 0x000ea2000c1e1900 */
[C---:B------:R-:W-:Y:S01]  /*0eb0*/  IADD3 R27, PT, PT, R29.reuse, UR7, RZ ;  /* 0x000000071d1b7c10 */ /* 0x040fe2000fffe0ff */
[----:B-1----:R-:W-:-:S04]  /*0ec0*/  IMAD.WIDE.U32 R12, R29, 0x4, R10 ;  /* 0x000000041d0c7825 */ /* 0x002fc800078e000a */
        /* <DEDUP_REMOVED lines=28> */
[----:B------:R-:W1:Y:S04]  /*1090*/  LDG.E R6, desc[UR8][R6.64] ;  /* 0x0000000806067981 */ /* 0x000e68000c1e1900 */
[----:B------:R-:W1:Y:S01]  /*10a0*/  LDG.E R5, desc[UR8][R4.64] ;  /* 0x0000000804057981 */ /* 0x000e62000c1e1900 */
[----:B------:R-:W-:Y:S01]  /*10b0*/  IMAD.WIDE.U32 R10, R29, 0x4, R10 ;  /* 0x000000041d0a7825 */ /* 0x000fe200078e000a */
[----:B------:R-:W-:-:S03]  /*10c0*/  IADD3 R3, PT, PT, R3, 0x8, RZ ;  /* 0x0000000803037810 */ /* 0x000fc60007ffe0ff */
[----:B-1----:R-:W-:-:S05]  /*10d0*/  FADD R13, R6, R5 ;  /* 0x00000005060d7221 */ /* 0x002fca0000000000 */
[----:B------:R0:W-:Y:S02]  /*10e0*/  STG.E desc[UR8][R10.64], R13 ;  /* 0x0000000d0a007986 */ /* 0x0001e4000c101908 */
.L_x_2:
[----:B------:R-:W-:Y:S05]  /*10f0*/  @!P1 EXIT ;  /* 0x000000000000994d */ /* 0x000fea0003800000 */
[----:B------:R-:W-:Y:S02]  /*1100*/  ISETP.GE.U32.AND P0, PT, R8, 0x4, PT ;  /* 0x000000040800780c */ /* 0x000fe40003f06070 */
[----:B------:R-:W-:-:S04]  /*1110*/  MOV R2, UR7 ;  /* 0x0000000700027c02 */ /* 0x000fc80008000f00 */
[----:B------:R-:W-:-:S04]  /*1120*/  LOP3.LUT R2, R2, 0x3, RZ, 0xc0, !PT ;  /* 0x0000000302027812 */ /* 0x000fc800078ec0ff */
[----:B------:R-:W-:-:S03]  /*1130*/  ISETP.NE.AND P1, PT, R2, RZ, PT ;  /* 0x000000ff0200720c */ /* 0x000fc60003f25270 */
[----:B------:R-:W-:Y:S10]  /*1140*/  @!P0 BRA `(.L_x_3) ;  /* 0x0000000000908947 */ /* 0x000ff40003800000 */
[----:B------:R-:W1:Y:S01]  /*1150*/  LDC.64 R6, c[0x0][0x380] ;  /* 0x0000e000ff067b82 */ /* 0x000e620000000a00 */
[----:B------:R-:W-:-:S07]  /*1160*/  IMAD R15, R3, UR7, R0 ;  /* 0x00000007030f7c24 */ /* 0x000fce000f8e0200 */
[----:B------:R-:W2:Y:S08]  /*1170*/  LDC.64 R4, c[0x0][0x388] ;  /* 0x0000e200ff047b82 */ /* 0x000eb00000000a00 */
[----:B0-----:R-:W0:Y:S01]  /*1180*/  LDC.64 R8, c[0x0][0x390] ;  /* 0x0000e400ff087b82 */ /* 0x001e220000000a00 */
[----:B-1----:R-:W-:-:S06]  /*1190*/  IMAD.WIDE.U32 R10, R15, 0x4, R6 ;  /* 0x000000040f0a7825 */ /* 0x002fcc00078e0006 */
[----:B------:R-:W3:Y:S01]  /*11a0*/  LDG.E R10, desc[UR8][R10.64] ;  /* 0x000000080a0a7981 */ /* 0x000ee2000c1e1900 */
[----:B--2---:R-:W-:-:S06]  /*11b0*/  IMAD.WIDE.U32 R12, R15, 0x4, R4 ;  /* 0x000000040f0c7825 */ /* 0x004fcc00078e0004 */
[----:B------:R-:W3:Y:S01]  /*11c0*/  LDG.E R13, desc[UR8][R12.64] ;  /* 0x000000080c0d7981 */ /* 0x000ee2000c1e1900 */
[C---:B------:R-:W-:Y:S01]  /*11d0*/  IADD3 R21, PT, PT, R15.reuse, UR7, RZ ;  /* 0x000000070f157c10 */ /* 0x040fe2000fffe0ff */
[----:B0-----:R-:W-:-:S04]  /*11e0*/  IMAD.WIDE.U32 R14, R15, 0x4, R8 ;  /* 0x000000040f0e7825 */ /* 0x001fc800078e0008 */
        /* <DEDUP_REMOVED lines=14> */
[C---:B0-----:R-:W-:Y:S01]  /*12d0*/  IADD3 R23, PT, PT, R27.reuse, UR7, RZ ;  /* 0x000000071b177c10 */ /* 0x041fe2000fffe0ff */
[----:B------:R-:W-:-:S04]  /*12e0*/  IMAD.WIDE.U32 R14, R27, 0x4, R8 ;  /* 0x000000041b0e7825 */ /* 0x000fc800078e0008 */
        /* <DEDUP_REMOVED lines=10> */
.L_x_3:
[----:B------:R-:W-:Y:S05]  /*1390*/  @!P1 EXIT ;  /* 0x000000000000994d */ /* 0x000fea0003800000 */
[----:B------:R-:W-:Y:S01]  /*13a0*/  IMAD R3, R3, UR7, R0 ;  /* 0x0000000703037c24 */ /* 0x000fe2000f8e0200 */
[----:B------:R-:W-:Y:S01]  /*13b0*/  IADD3 R0, PT, PT, -R2, RZ, RZ ;  /* 0x000000ff02007210 */ /* 0x000fe20007ffe1ff */
[----:B------:R-:W1:Y:S02]  /*13c0*/  LDCU.64 UR4, c[0x0][0x390] ;  /* 0x00007200ff0477ac */ /* 0x000e640008000a00 */
[----:B------:R-:W-:Y:S01]  /*13d0*/  IMAD.WIDE.U32 R2, R3, 0x4, RZ ;  /* 0x0000000403027825 */ /* 0x000fe200078e00ff */
[----:B------:R-:W3:Y:S06]  /*13e0*/  LDCU.128 UR12, c[0x0][0x380] ;  /* 0x00007000ff0c77ac */ /* 0x000eec0008000c00 */
.L_x_4:
[C---:B---3--:R-:W-:Y:S02]  /*13f0*/  IADD3 R6, P1, PT, R2.reuse, UR14, RZ ;  /* 0x0000000e02067c10 */ /* 0x048fe4000ff3e0ff */
[----:B------:R-:W-:Y:S02]  /*1400*/  IADD3 R4, P0, PT, R2, UR12, RZ ;  /* 0x0000000c02047c10 */ /* 0x000fe4000ff1e0ff */
[C---:B------:R-:W-:Y:S02]  /*1410*/  IADD3.X R7, PT, PT, R3.reuse, UR15, RZ, P1, !PT ;  /* 0x0000000f03077c10 */ /* 0x040fe40008ffe4ff */
[----:B------:R-:W-:-:S04]  /*1420*/  IADD3.X R5, PT, PT, R3, UR13, RZ, P0, !PT ;  /* 0x0000000d03057c10 */ /* 0x000fc800087fe4ff */
[----:B------:R-:W3:Y:S04]  /*1430*/  LDG.E R7, desc[UR8][R6.64] ;  /* 0x0000000806077981 */ /* 0x000ee8000c1e1900 */
[----:B------:R-:W3:Y:S01]  /*1440*/  LDG.E R4, desc[UR8][R4.64] ;  /* 0x0000000804047981 */ /* 0x000ee2000c1e1900 */
[----:B-12-4-:R-:W-:Y:S02]  /*1450*/  IADD3 R8, P0, PT, R2, UR4, RZ ;  /* 0x0000000402087c10 */ /* 0x016fe4000ff1e0ff */
[----:B------:R-:W-:Y:S02]  /*1460*/  IADD3 R0, PT, PT, R0, 0x1, RZ ;  /* 0x0000000100007810 */ /* 0x000fe40007ffe0ff */
[----:B0-----:R-:W-:Y:S02]  /*1470*/  IADD3.X R9, PT, PT, R3, UR5, RZ, P0, !PT ;  /* 0x0000000503097c10 */ /* 0x001fe400087fe4ff */
[----:B------:R-:W-:-:S02]  /*1480*/  ISETP.NE.AND P0, PT, R0, RZ, PT ;  /* 0x000000ff0000720c */ /* 0x000fc40003f05270 */
[----:B------:R-:W-:-:S05]  /*1490*/  MOV R13, UR7 ;  /* 0x00000007000d7c02 */ /* 0x000fca0008000f00 */
[----:B------:R-:W-:-:S04]  /*14a0*/  IMAD.WIDE.U32 R2, R13, 0x4, R2 ;  /* 0x000000040d027825 */ /* 0x000fc800078e0002 */
[----:B---3--:R-:W-:-:S05]  /*14b0*/  FADD R11, R4, R7 ;  /* 0x00000007040b7221 */ /* 0x008fca0000000000 */
[----:B------:R4:W-:Y:S01]  /*14c0*/  STG.E desc[UR8][R8.64], R11 ;  /* 0x0000000b08007986 */ /* 0x0009e2000c101908 */
[----:B------:R-:W-:Y:S05]  /*14d0*/  @P0 BRA `(.L_x_4) ;  /* 0xfffffffc00c40947 */ /* 0x000fea000383ffff */
[----:B------:R-:W-:Y:S05]  /*14e0*/  EXIT ;  /* 0x000000000000794d */ /* 0x000fea0003800000 */
.L_x_5:
[----:B------:R-:W-:-:S00]  /*14f0*/  BRA `(.L_x_5) ;  /* 0xfffffffc00fc7947 */ /* 0x000fc0000383ffff */
[----:B------:R-:W-:-:S00]  /*1500*/  NOP ;  /* 0x0000000000007918 */ /* 0x000fc00000000000 */
[----:B------:R-:W-:-:S00]  /*1510*/  NOP ;  /* 0x0000000000007918 */ /* 0x000fc00000000000 */
[----:B------:R-:W-:-:S00]  /*1520*/  NOP ;  /* 0x0000000000007918 */ /* 0x000fc00000000000 */
[----:B------:R-:W-:-:S00]  /*1530*/  NOP ;  /* 0x0000000000007918 */ /* 0x000fc00000000000 */
[----:B------:R-:W-:-:S00]  /*1540*/  NOP ;  /* 0x0000000000007918 */ /* 0x000fc00000000000 */
[----:B------:R-:W-:-:S00]  /*1550*/  NOP ;  /* 0x0000000000007918 */ /* 0x000fc00000000000 */
[----:B------:R-:W-:-:S00]  /*1560*/  NOP ;  /* 0x0000000000007918 */ /* 0x000fc00000000000 */
[----:B------:R-:W-:-:S00]  /*1570*/  NOP ;  /* 0x0000000000007918 */ /* 0x000fc00000000000 */
.L_x_13:


//--------------------- .text._Z11MatrixAdd_BPKfS0_Pfi --------------------------
	.section	.text._Z11MatrixAdd_BPKfS0_Pfi,"ax",@progbits
	.align	128
        .global         _Z11MatrixAdd_BPKfS0_Pfi
        .type           _Z11MatrixAdd_BPKfS0_Pfi,@function
        .size           _Z11MatrixAdd_BPKfS0_Pfi,(.L_x_14 - _Z11MatrixAdd_BPKfS0_Pfi)
        .other          _Z11MatrixAdd_BPKfS0_Pfi,@"STO_CUDA_ENTRY STV_DEFAULT"
_Z11MatrixAdd_BPKfS0_Pfi:
.text._Z11MatrixAdd_BPKfS0_Pfi:
[----:B------:R-:W-:Y:S01]  /*0000*/  LDC R1, c[0x0][0x37c] ;  /* 0x0000df00ff017b82 */ /* 0x000fe20000000800 */
[----:B------:R-:W0:Y:S07]  /*0010*/  S2R R3, SR_TID.X ;  /* 0x0000000000037919 */ /* 0x000e2e0000002100 */
[----:B------:R-:W0:Y:S01]  /*0020*/  LDC R0, c[0x0][0x360] ;  /* 0x0000d800ff007b82 */ /* 0x000e220000000800 */
[----:B------:R-:W1:Y:S01]  /*0030*/  LDCU UR6, c[0x0][0x398] ;  /* 0x00007300ff0677ac */ /* 0x000e620008000800 */
[----:B------:R-:W2:Y:S06]  /*0040*/  S2R R2, SR_TID.Y ;  /* 0x0000000000027919 */ /* 0x000eac0000002200 */
[----:B------:R-:W0:Y:S08]  /*0050*/  S2UR UR4, SR_CTAID.X ;  /* 0x00000000000479c3 */ /* 0x000e300000002500 */
[----:B------:R-:W2:Y:S08]  /*0060*/  S2UR UR5, SR_CTAID.Y ;  /* 0x00000000000579c3 */ /* 0x000eb00000002600 */
[----:B------:R-:W2:Y:S01]  /*0070*/  LDC R7, c[0x0][0x364] ;  /* 0x0000d900ff077b82 */ /* 0x000ea20000000800 */
[----:B0-----:R-:W-:-:S02]  /*0080*/  IMAD R0, R0, UR4, R3 ;  /* 0x0000000400007c24 */ /* 0x001fc4000f8e0203 */
[----:B--2---:R-:W-:-:S05]  /*0090*/  IMAD R7, R7, UR5, R2 ;  /* 0x0000000507077c24 */ /* 0x004fca000f8e0202 */
[----:B------:R-:W-:-:S04]  /*00a0*/  VIMNMX R2, PT, PT, R0, R7, PT ;  /* 0x0000000700027248 */ /* 0x000fc80003fe0100 */
[----:B-1----:R-:W-:-:S13]  /*00b0*/  ISETP.GE.AND P0, PT, R2, UR6, PT ;  /* 0x0000000602007c0c */ /* 0x002fda000bf06270 */
[----:B------:R-:W-:Y:S05]  /*00c0*/  @P0 EXIT ;  /* 0x000000000000094d */ /* 0x000fea0003800000 */
[----:B------:R-:W0:Y:S01]  /*00d0*/  LDC.64 R2, c[0x0][0x380] ;  /* 0x0000e000ff027b82 */ /* 0x000e220000000a00 */
[----:B------:R-:W1:Y:S01]  /*00e0*/  LDCU.64 UR4, c[0x0][0x358] ;  /* 0x00006b00ff0477ac */ /* 0x000e620008000a00 */
[----:B------:R-:W-:-:S06]  /*00f0*/  IMAD R9, R0, UR6, R7 ;  /* 0x0000000600097c24 */ /* 0x000fcc000f8e0207 */
[----:B------:R-:W2:Y:S08]  /*0100*/  LDC.64 R4, c[0x0][0x388] ;  /* 0x0000e200ff047b82 */ /* 0x000eb00000000a00 */
[----:B------:R-:W3:Y:S01]  /*0110*/  LDC.64 R6, c[0x0][0x390] ;  /* 0x0000e400ff067b82 */ /* 0x000ee20000000a00 */
[----:B0-----:R-:W-:-:S06]  /*0120*/  IMAD.WIDE R2, R9, 0x4, R2 ;  /* 0x0000000409027825 */ /* 0x001fcc00078e0202 */
[----:B-1----:R-:W4:Y:S01]  /*0130*/  LDG.E R2, desc[UR4][R2.64] ;  /* 0x0000000402027981 */ /* 0x002f22000c1e1900 */
[----:B--2---:R-:W-:-:S06]  /*0140*/  IMAD.WIDE R4, R9, 0x4, R4 ;  /* 0x0000000409047825 */ /* 0x004fcc00078e0204 */
[----:B------:R-:W4:Y:S01]  /*0150*/  LDG.E R5, desc[UR4][R4.64] ;  /* 0x0000000404057981 */ /* 0x000f22000c1e1900 */
[----:B---3--:R-:W-:-:S04]  /*0160*/  IMAD.WIDE R6, R9, 0x4, R6 ;  /* 0x0000000409067825 */ /* 0x008fc800078e0206 */
[----:B----4-:R-:W-:-:S05]  /*0170*/  FADD R9, R2, R5 ;  /* 0x0000000502097221 */ /* 0x010fca0000000000 */
[----:B------:R-:W-:Y:S01]  /*0180*/  STG.E desc[UR4][R6.64], R9 ;  /* 0x0000000906007986 */ /* 0x000fe2000c101904 */
[----:B------:R-:W-:Y:S05]  /*0190*/  EXIT ;  /* 0x000000000000794d */ /* 0x000fea0003800000 */
.L_x_6:
        /* <DEDUP_REMOVED lines=14> */
.L_x_14:


//--------------------- .text._Z11MatrixAdd_CPKfS0_Pfi --------------------------
	.section	.text._Z11MatrixAdd_CPKfS0_Pfi,"ax",@progbits
	.align	128
        .global         _Z11MatrixAdd_CPKfS0_Pfi
        .type           _Z11MatrixAdd_CPKfS0_Pfi,@function
        .size           _Z11MatrixAdd_CPKfS0_Pfi,(.L_x_15 - _Z11MatrixAdd_CPKfS0_Pfi)
        .other          _Z11MatrixAdd_CPKfS0_Pfi,@"STO_CUDA_ENTRY STV_DEFAULT"
_Z11MatrixAdd_CPKfS0_Pfi:
.text._Z11MatrixAdd_CPKfS0_Pfi:
[----:B------:R-:W-:Y:S01]  /*0000*/  LDC R1, c[0x0][0x37c] ;  /* 0x0000df00ff017b82 */ /* 0x000fe20000000800 */
[----:B------:R-:W0:Y:S07]  /*0010*/  S2R R0, SR_TID.X ;  /* 0x0000000000007919 */ /* 0x000e2e0000002100 */
[----:B------:R-:W0:Y:S08]  /*0020*/  S2UR UR4, SR_CTAID.X ;  /* 0x00000000000479c3 */ /* 0x000e300000002500 */
[----:B------:R-:W0:Y:S08]  /*0030*/  LDC R3, c[0x0][0x360] ;  /* 0x0000d800ff037b82 */ /* 0x000e300000000800 */
[----:B------:R-:W1:Y:S01]  /*0040*/  LDC R2, c[0x0][0x398] ;  /* 0x0000e600ff027b82 */ /* 0x000e620000000800 */
[----:B0-----:R-:W-:Y:S01]  /*0050*/  IMAD R3, R3, UR4, R0 ;  /* 0x0000000403037c24 */ /* 0x001fe2000f8e0200 */
[----:B-1----:R-:W-:-:S04]  /*0060*/  ISETP.GE.AND P0, PT, R2, 0x1, PT ;  /* 0x000000010200780c */ /* 0x002fc80003f06270 */
[----:B------:R-:W-:-:S13]  /*0070*/  ISETP.GE.OR P0, PT, R3, R2, !P0 ;  /* 0x000000020300720c */ /* 0x000fda0004706670 */
[----:B------:R-:W-:Y:S05]  /*0080*/  @P0 EXIT ;  /* 0x000000000000094d */ /* 0x000fea0003800000 */
[C---:B------:R-:W-:Y:S01]  /*0090*/  ISETP.GE.U32.AND P1, PT, R2.reuse, 0x10, PT ;  /* 0x000000100200780c */ /* 0x040fe20003f26070 */
[----:B------:R-:W-:Y:S01]  /*00a0*/  IMAD R0, R3, R2, RZ ;  /* 0x0000000203007224 */ /* 0x000fe200078e02ff */
[----:B------:R-:W-:Y:S01]  /*00b0*/  LOP3.LUT R14, R2, 0xf, RZ, 0xc0, !PT ;  /* 0x0000000f020e7812 */ /* 0x000fe200078ec0ff */
[----:B------:R-:W0:Y:S01]  /*00c0*/  LDCU.64 UR12, c[0x0][0x358] ;  /* 0x00006b00ff0c77ac */ /* 0x000e220008000a00 */
[----:B------:R-:W-:Y:S02]  /*00d0*/  HFMA2 R3, -RZ, RZ, 0, 0 ;  /* 0x00000000ff037431 */ /* 0x000fe400000001ff */
[----:B------:R-:W-:-:S07]  /*00e0*/  ISETP.NE.AND P0, PT, R14, RZ, PT ;  /* 0x000000ff0e00720c */ /* 0x000fce0003f05270 */
[----:B------:R-:W-:Y:S06]  /*00f0*/  @!P1 BRA `(.L_x_7) ;  /* 0x0000000400609947 */ /* 0x000fec0003800000 */
[----:B------:R-:W1:Y:S01]  /*0100*/  LDCU.128 UR4, c[0x0][0x380] ;  /* 0x00007000ff0477ac */ /* 0x000e620008000c00 */
[----:B------:R-:W-:Y:S02]  /*0110*/  LOP3.LUT R3, R2, 0x7ffffff0, RZ, 0xc0, !PT ;  /* 0x7ffffff002037812 */ /* 0x000fe400078ec0ff */
[----:B------:R-:W-:Y:S01]  /*0120*/  MOV R10, R0 ;  /* 0x00000000000a7202 */ /* 0x000fe20000000f00 */
[----:B------:R-:W2:Y:S01]  /*0130*/  LDCU.64 UR10, c[0x0][0x390] ;  /* 0x00007200ff0a77ac */ /* 0x000ea20008000a00 */
[----:B------:R-:W-:Y:S01]  /*0140*/  IADD3 R11, PT, PT, -R3, RZ, RZ ;  /* 0x000000ff030b7210 */ /* 0x000fe20007ffe1ff */
[----:B-1----:R-:W-:Y:S02]  /*0150*/  UIADD3 UR8, UP0, UPT, UR4, 0x20, URZ ;  /* 0x0000002004087890 */ /* 0x002fe4000ff1e0ff */
[----:B------:R-:W-:Y:S02]  /*0160*/  UIADD3 UR6, UP1, UPT, UR6, 0x20, URZ ;  /* 0x0000002006067890 */ /* 0x000fe4000ff3e0ff */
[----:B--2---:R-:W-:-:S02]  /*0170*/  UIADD3 UR4, UP2, UPT, UR10, 0x20, URZ ;  /* 0x000000200a047890 */ /* 0x004fc4000ff5e0ff */
[----:B------:R-:W-:Y:S02]  /*0180*/  UIADD3.X UR9, UPT, UPT, URZ, UR5, URZ, UP0, !UPT ;  /* 0x00000005ff097290 */ /* 0x000fe400087fe4ff */
[----:B------:R-:W-:Y:S02]  /*0190*/  UIADD3.X UR7, UPT, UPT, URZ, UR7, URZ, UP1, !UPT ;  /* 0x00000007ff077290 */ /* 0x000fe40008ffe4ff */
[----:B------:R-:W-:-:S12]  /*01a0*/  UIADD3.X UR5, UPT, UPT, URZ, UR11, URZ, UP2, !UPT ;  /* 0x0000000bff057290 */ /* 0x000fd800097fe4ff */
.L_x_8:
[----:B------:R-:W-:Y:S02]  /*01b0*/  MOV R4, UR8 ;  /* 0x0000000800047c02 */ /* 0x000fe40008000f00 */
[----:B------:R-:W-:Y:S02]  /*01c0*/  MOV R5, UR9 ;  /* 0x0000000900057c02 */ /* 0x000fe40008000f00 */
[----:B------:R-:W-:Y:S02]  /*01d0*/  MOV R6, UR6 ;  /* 0x0000000600067c02 */ /* 0x000fe40008000f00 */
[----:B------:R-:W-:Y:S01]  /*01e0*/  MOV R7, UR7 ;  /* 0x0000000700077c02 */ /* 0x000fe20008000f00 */
[----:B------:R-:W-:-:S04]  /*01f0*/  IMAD.WIDE R4, R10, 0x4, R4 ;  /* 0x000000040a047825 */ /* 0x000fc800078e0204 */
[----:B------:R-:W-:Y:S01]  /*0200*/  IMAD.WIDE R6, R10, 0x4, R6 ;  /* 0x000000040a067825 */ /* 0x000fe200078e0206 */
[----:B0-----:R-:W2:Y:S04]  /*0210*/  LDG.E R12, desc[UR12][R4.64+-0x20] ;  /* 0xffffe00c040c7981 */ /* 0x001ea8000c1e1900 */
[----:B----4-:R-:W2:Y:S01]  /*0220*/  LDG.E R13, desc[UR12][R6.64+-0x20] ;  /* 0xffffe00c060d7981 */ /* 0x010ea2000c1e1900 */
[----:B------:R-:W-:Y:S02]  /*0230*/  MOV R8, UR4 ;  /* 0x0000000400087c02 */ /* 0x000fe40008000f00 */
[----:B------:R-:W-:-:S03]  /*0240*/  MOV R9, UR5 ;  /* 0x0000000500097c02 */ /* 0x000fc60008000f00 */
[----:B------:R-:W-:-:S04]  /*0250*/  IMAD.WIDE R8, R10, 0x4, R8 ;  /* 0x000000040a087825 */ /* 0x000fc800078e0208 */
[----:B--2---:R-:W-:-:S05]  /*0260*/  FADD R13, R12, R13 ;  /* 0x0000000d0c0d7221 */ /* 0x004fca0000000000 */
[----:B------:R0:W-:Y:S04]  /*0270*/  STG.E desc[UR12][R8.64+-0x20], R13 ;  /* 0xffffe00d08007986 */ /* 0x0001e8000c10190c */
[----:B------:R-:W2:Y:S04]  /*0280*/  LDG.E R12, desc[UR12][R4.64+-0x1c] ;  /* 0xffffe40c040c7981 */ /* 0x000ea8000c1e1900 */
[----:B------:R-:W2:Y:S02]  /*0290*/  LDG.E R15, desc[UR12][R6.64+-0x1c] ;  /* 0xffffe40c060f7981 */ /* 0x000ea4000c1e1900 */
[----:B--2---:R-:W-:-:S05]  /*02a0*/  FADD R15, R12, R15 ;  /* 0x0000000f0c0f7221 */ /* 0x004fca0000000000 */
[----:B------:R1:W-:Y:S04]  /*02b0*/  STG.E desc[UR12][R8.64+-0x1c], R15 ;  /* 0xffffe40f08007986 */ /* 0x0003e8000c10190c */
[----:B------:R-:W2:Y:S04]  /*02c0*/  LDG.E R12, desc[UR12][R4.64+-0x18] ;  /* 0xffffe80c040c7981 */ /* 0x000ea8000c1e1900 */
[----:B------:R-:W2:Y:S02]  /*02d0*/  LDG.E R17, desc[UR12][R6.64+-0x18] ;  /* 0xffffe80c06117981 */ /* 0x000ea4000c1e1900 */
[----:B--2---:R-:W-:-:S05]  /*02e0*/  FADD R17, R12, R17 ;  /* 0x000000110c117221 */ /* 0x004fca0000000000 */
[----:B------:R2:W-:Y:S04]  /*02f0*/  STG.E desc[UR12][R8.64+-0x18], R17 ;  /* 0xffffe81108007986 */ /* 0x0005e8000c10190c */
[----:B------:R-:W3:Y:S04]  /*0300*/  LDG.E R12, desc[UR12][R4.64+-0x14] ;  /* 0xffffec0c040c7981 */ /* 0x000ee8000c1e1900 */
[----:B------:R-:W3:Y:S02]  /*0310*/  LDG.E R19, desc[UR12][R6.64+-0x14] ;  /* 0xffffec0c06137981 */ /* 0x000ee4000c1e1900 */
[----:B---3--:R-:W-:-:S05]  /*0320*/  FADD R19, R12, R19 ;  /* 0x000000130c137221 */ /* 0x008fca0000000000 */
[----:B------:R3:W-:Y:S04]  /*0330*/  STG.E desc[UR12][R8.64+-0x14], R19 ;  /* 0xffffec1308007986 */ /* 0x0007e8000c10190c */
[----:B------:R-:W4:Y:S04]  /*0340*/  LDG.E R12, desc[UR12][R4.64+-0x10] ;  /* 0xfffff00c040c7981 */ /* 0x000f28000c1e1900 */
[----:B0-----:R-:W4:Y:S02]  /*0350*/  LDG.E R13, desc[UR12][R6.64+-0x10] ;  /* 0xfffff00c060d7981 */ /* 0x001f24000c1e1900 */
[----:B----4-:R-:W-:-:S05]  /*0360*/  FADD R13, R12, R13 ;  /* 0x0000000d0c0d7221 */ /* 0x010fca0000000000 */
[----:B------:R0:W-:Y:S04]  /*0370*/  STG.E desc[UR12][R8.64+-0x10], R13 ;  /* 0xfffff00d08007986 */ /* 0x0001e8000c10190c */
[----:B------:R-:W4:Y:S04]  /*0380*/  LDG.E R12, desc[UR12][R4.64+-0xc] ;  /* 0xfffff40c040c7981 */ /* 0x000f28000c1e1900 */
[----:B-1----:R-:W4:Y:S02]  /*0390*/  LDG.E R15, desc[UR12][R6.64+-0xc] ;  /* 0xfffff40c060f7981 */ /* 0x002f24000c1e1900 */
[----:B----4-:R-:W-:-:S05]  /*03a0*/  FADD R15, R12, R15 ;  /* 0x0000000f0c0f7221 */ /* 0x010fca0000000000 */
[----:B------:R1:W-:Y:S04]  /*03b0*/  STG.E desc[UR12][R8.64+-0xc], R15 ;  /* 0xfffff40f08007986 */ /* 0x0003e8000c10190c */
[----:B------:R-:W4:Y:S04]  /*03c0*/  LDG.E R12, desc[UR12][R4.64+-0x8] ;  /* 0xfffff80c040c7981 */ /* 0x000f28000c1e1900 */
[----:B--2---:R-:W4:Y:S02]  /*03d0*/  LDG.E R17, desc[UR12][R6.64+-0x8] ;  /* 0xfffff80c06117981 */ /* 0x004f24000c1e1900 */
[----:B----4-:R-:W-:-:S05]  /*03e0*/  FADD R17, R12, R17 ;  /* 0x000000110c117221 */ /* 0x010fca0000000000 */
[----:B------:R2:W-:Y:S04]  /*03f0*/  STG.E desc[UR12][R8.64+-0x8], R17 ;  /* 0xfffff81108007986 */ /* 0x0005e8000c10190c */
[----:B------:R-:W4:Y:S04]  /*0400*/  LDG.E R12, desc[UR12][R4.64+-0x4] ;  /* 0xfffffc0c040c7981 */ /* 0x000f28000c1e1900 */
[----:B---3--:R-:W4:Y:S02]  /*0410*/  LDG.E R19, desc[UR12][R6.64+-0x4] ;  /* 0xfffffc0c06137981 */ /* 0x008f24000c1e1900 */
[----:B----4-:R-:W-:-:S05]  /*0420*/  FADD R19, R12, R19 ;  /* 0x000000130c137221 */ /* 0x010fca0000000000 */
        /* <DEDUP_REMOVED lines=21> */
[----:B------:R-:W5:Y:S04]  /*0580*/  LDG.E R12, desc[UR12][R4.64+0x14] ;  /* 0x0000140c040c7981 */ /* 0x000f68000c1e1900 */
[----:B-1----:R-:W5:Y:S02]  /*0590*/  LDG.E R15, desc[UR12][R6.64+0x14] ;  /* 0x0000140c060f7981 */ /* 0x002f64000c1e1900 */
[----:B-----5:R-:W-:-:S05]  /*05a0*/  FADD R15, R12, R15 ;  /* 0x0000000f0c0f7221 */ /* 0x020fca0000000000 */
[----:B------:R4:W-:Y:S04]  /*05b0*/  STG.E desc[UR12][R8.64+0x14], R15 ;  /* 0x0000140f08007986 */ /* 0x0009e8000c10190c */
[----:B------:R-:W5:Y:S04]  /*05c0*/  LDG.E R12, desc[UR12][R4.64+0x18] ;  /* 0x0000180c040c7981 */ /* 0x000f68000c1e1900 */
[----:B--2---:R-:W5:Y:S01]  /*05d0*/  LDG.E R17, desc[UR12][R6.64+0x18] ;  /* 0x0000180c06117981 */ /* 0x004f62000c1e1900 */
[----:B------:R-:W-:Y:S01]  /*05e0*/  IADD3 R11, PT, PT, R11, 0x10, RZ ;  /* 0x000000100b0b7810 */ /* 0x000fe20007ffe0ff */
[----:B-----5:R-:W-:-:S05]  /*05f0*/  FADD R17, R12, R17 ;  /* 0x000000110c117221 */ /* 0x020fca0000000000 */
[----:B------:R4:W-:Y:S04]  /*0600*/  STG.E desc[UR12][R8.64+0x18], R17 ;  /* 0x0000181108007986 */ /* 0x0009e8000c10190c */
[----:B------:R-:W2:Y:S04]  /*0610*/  LDG.E R12, desc[UR12][R4.64+0x1c] ;  /* 0x00001c0c040c7981 */ /* 0x000ea8000c1e1900 */
[----:B---3--:R-:W2:Y:S01]  /*0620*/  LDG.E R19, desc[UR12][R6.64+0x1c] ;  /* 0x00001c0c06137981 */ /* 0x008ea2000c1e1900 */
[----:B------:R-:W-:Y:S02]  /*0630*/  ISETP.NE.AND P1, PT, R11, RZ, PT ;  /* 0x000000ff0b00720c */ /* 0x000fe40003f25270 */
[----:B------:R-:W-:Y:S01]  /*0640*/  IADD3 R10, PT, PT, R10, 0x10, RZ ;  /* 0x000000100a0a7810 */ /* 0x000fe20007ffe0ff */
[----:B--2---:R-:W-:-:S05]  /*0650*/  FADD R19, R12, R19 ;  /* 0x000000130c137221 */ /* 0x004fca0000000000 */
[----:B------:R4:W-:Y:S05]  /*0660*/  STG.E desc[UR12][R8.64+0x1c], R19 ;  /* 0x00001c1308007986 */ /* 0x0009ea000c10190c */
[----:B------:R-:W-:Y:S05]  /*0670*/  @P1 BRA `(.L_x_8) ;  /* 0xfffffff800cc1947 */ /* 0x000fea000383ffff */
.L_x_7:
[----:B0-----:R-:W-:Y:S05]  /*0680*/  @!P0 EXIT ;  /* 0x000000000000894d */ /* 0x001fea0003800000 */
[----:B------:R-:W-:Y:S02]  /*0690*/  ISETP.GE.U32.AND P0, PT, R14, 0x8, PT ;  /* 0x000000080e00780c */ /* 0x000fe40003f06070 */
[----:B------:R-:W-:-:S04]  /*06a0*/  LOP3.LUT R12, R2, 0x7, RZ, 0xc0, !PT ;  /* 0x00000007020c7812 */ /* 0x000fc800078ec0ff */
[----:B------:R-:W-:-:S07]  /*06b0*/  ISETP.NE.AND P1, PT, R12, RZ, PT ;  /* 0x000000ff0c00720c */ /* 0x000fce0003f25270 */
[----:B------:R-:W-:Y:S06]  /*06c0*/  @!P0 BRA `(.L_x_9) ;  /* 0x0000000000a08947 */ /* 0x000fec0003800000 */
[----:B------:R-:W0:Y:S01]  /*06d0*/  LDC.64 R4, c[0x0][0x380] ;  /* 0x0000e000ff047b82 */ /* 0x000e220000000a00 */
[----:B------:R-:W-:-:S07]  /*06e0*/  IADD3 R11, PT, PT, R0, R3, RZ ;  /* 0x00000003000b7210 */ /* 0x000fce0007ffe0ff */
[----:B------:R-:W1:Y:S08]  /*06f0*/  LDC.64 R6, c[0x0][0x388] ;  /* 0x0000e200ff067b82 */ /* 0x000e700000000a00 */
[----:B----4-:R-:W2:Y:S01]  /*0700*/  LDC.64 R8, c[0x0][0x390] ;  /* 0x0000e400ff087b82 */ /* 0x010ea20000000a00 */
[----:B0-----:R-:W-:-:S05]  /*0710*/  IMAD.WIDE R4, R11, 0x4, R4 ;  /* 0x000000040b047825 */ /* 0x001fca00078e0204 */
[----:B------:R-:W3:Y:S01]  /*0720*/  LDG.E R10, desc[UR12][R4.64] ;  /* 0x0000000c040a7981 */ /* 0x000ee2000c1e1900 */
[----:B-1----:R-:W-:-:S05]  /*0730*/  IMAD.WIDE R6, R11, 0x4, R6 ;  /* 0x000000040b067825 */ /* 0x002fca00078e0206 */
[----:B------:R-:W3:Y:S01]  /*0740*/  LDG.E R13, desc[UR12][R6.64] ;  /* 0x0000000c060d7981 */ /* 0x000ee2000c1e1900 */
[----:B--2---:R-:W-:-:S04]  /*0750*/  IMAD.WIDE R8, R11, 0x4, R8 ;  /* 0x000000040b087825 */ /* 0x004fc800078e0208 */
[----:B---3--:R-:W-:-:S05]  /*0760*/  FADD R13, R10, R13 ;  /* 0x0000000d0a0d7221 */ /* 0x008fca0000000000 */
        /* <DEDUP_REMOVED lines=25> */
[----:B------:R-:W2:Y:S04]  /*0900*/  LDG.E R10, desc[UR12][R4.64+0x1c] ;  /* 0x00001c0c040a7981 */ /* 0x000ea8000c1e1900 */
[----:B---3--:R-:W2:Y:S01]  /*0910*/  LDG.E R17, desc[UR12][R6.64+0x1c] ;  /* 0x00001c0c06117981 */ /* 0x008ea2000c1e1900 */
[----:B------:R-:W-:Y:S01]  /*0920*/  IADD3 R3, PT, PT, R3, 0x8, RZ ;  /* 0x0000000803037810 */ /* 0x000fe20007ffe0ff */
[----:B--2---:R-:W-:-:S05]  /*0930*/  FADD R17, R10, R17 ;  /* 0x000000110a117221 */ /* 0x004fca0000000000 */
[----:B------:R0:W-:Y:S02]  /*0940*/  STG.E desc[UR12][R8.64+0x1c], R17 ;  /* 0x00001c1108007986 */ /* 0x0001e4000c10190c */
.L_x_9:
[----:B------:R-:W-:Y:S05]  /*0950*/  @!P1 EXIT ;  /* 0x000000000000994d */ /* 0x000fea0003800000 */
[----:B------:R-:W-:Y:S02]  /*0960*/  ISETP.GE.U32.AND P0, PT, R12, 0x4, PT ;  /* 0x000000040c00780c */ /* 0x000fe40003f06070 */
[----:B------:R-:W-:-:S04]  /*0970*/  LOP3.LUT R2, R2, 0x3, RZ, 0xc0, !PT ;  /* 0x0000000302027812 */ /* 0x000fc800078ec0ff */
[----:B------:R-:W-:-:S07]  /*0980*/  ISETP.NE.AND P1, PT, R2, RZ, PT ;  /* 0x000000ff0200720c */ /* 0x000fce0003f25270 */
[----:B------:R-:W-:Y:S06]  /*0990*/  @!P0 BRA `(.L_x_10) ;  /* 0x0000000000608947 */ /* 0x000fec0003800000 */
[----:B------:R-:W1:Y:S01]  /*09a0*/  LDC.64 R4, c[0x0][0x380] ;  /* 0x0000e000ff047b82 */ /* 0x000e620000000a00 */
[----:B0---4-:R-:W-:-:S07]  /*09b0*/  IADD3 R13, PT, PT, R0, R3, RZ ;  /* 0x00000003000d7210 */ /* 0x011fce0007ffe0ff */
[----:B------:R-:W0:Y:S08]  /*09c0*/  LDC.64 R6, c[0x0][0x388] ;  /* 0x0000e200ff067b82 */ /* 0x000e300000000a00 */
[----:B------:R-:W2:Y:S01]  /*09d0*/  LDC.64 R8, c[0x0][0x390] ;  /* 0x0000e400ff087b82 */ /* 0x000ea20000000a00 */
[----:B-1----:R-:W-:-:S05]  /*09e0*/  IMAD.WIDE R4, R13, 0x4, R4 ;  /* 0x000000040d047825 */ /* 0x002fca00078e0204 */
[----:B------:R-:W3:Y:S01]  /*09f0*/  LDG.E R10, desc[UR12][R4.64] ;  /* 0x0000000c040a7981 */ /* 0x000ee2000c1e1900 */
[----:B0-----:R-:W-:-:S05]  /*0a00*/  IMAD.WIDE R6, R13, 0x4, R6 ;  /* 0x000000040d067825 */ /* 0x001fca00078e0206 */
        /* <DEDUP_REMOVED lines=12> */
[----:B------:R-:W2:Y:S04]  /*0ad0*/  LDG.E R10, desc[UR12][R4.64+0xc] ;  /* 0x00000c0c040a7981 */ /* 0x000ea8000c1e1900 */
[----:B------:R-:W2:Y:S01]  /*0ae0*/  LDG.E R17, desc[UR12][R6.64+0xc] ;  /* 0x00000c0c06117981 */ /* 0x000ea2000c1e1900 */
[----:B------:R-:W-:Y:S01]  /*0af0*/  IADD3 R3, PT, PT, R3, 0x4, RZ ;  /* 0x0000000403037810 */ /* 0x000fe20007ffe0ff */
[----:B--2---:R-:W-:-:S05]  /*0b00*/  FADD R17, R10, R17 ;  /* 0x000000110a117221 */ /* 0x004fca0000000000 */
[----:B------:R1:W-:Y:S02]  /*0b10*/  STG.E desc[UR12][R8.64+0xc], R17 ;  /* 0x00000c1108007986 */ /* 0x0003e4000c10190c */
.L_x_10:
[----:B------:R-:W-:Y:S05]  /*0b20*/  @!P1 EXIT ;  /* 0x000000000000994d */ /* 0x000fea0003800000 */
[----:B01--4-:R-:W0:Y:S01]  /*0b30*/  LDC.64 R8, c[0x0][0x390] ;  /* 0x0000e400ff087b82 */ /* 0x013e220000000a00 */
[----:B------:R-:W-:Y:S02]  /*0b40*/  IADD3 R15, PT, PT, R0, R3, RZ ;  /* 0x00000003000f7210 */ /* 0x000fe40007ffe0ff */
[----:B------:R-:W-:-:S05]  /*0b50*/  IADD3 R0, PT, PT, -R2, RZ, RZ ;  /* 0x000000ff02007210 */ /* 0x000fca0007ffe1ff */
[----:B------:R-:W1:Y:S08]  /*0b60*/  LDC.64 R12, c[0x0][0x380] ;  /* 0x0000e000ff0c7b82 */ /* 0x000e700000000a00 */
[----:B------:R-:W2:Y:S02]  /*0b70*/  LDC.64 R10, c[0x0][0x388] ;  /* 0x0000e200ff0a7b82 */ /* 0x000ea40000000a00 */
.L_x_11:
[----:B--2---:R-:W-:-:S04]  /*0b80*/  IMAD.WIDE R4, R15, 0x4, R10 ;  /* 0x000000040f047825 */ /* 0x004fc800078e020a */
[C---:B-1----:R-:W-:Y:S02]  /*0b90*/  IMAD.WIDE R6, R15.reuse, 0x4, R12 ;  /* 0x000000040f067825 */ /* 0x042fe400078e020c */
[----:B------:R-:W2:Y:S04]  /*0ba0*/  LDG.E R5, desc[UR12][R4.64] ;  /* 0x0000000c04057981 */ /* 0x000ea8000c1e1900 */
[----:B------:R-:W2:Y:S01]  /*0bb0*/  LDG.E R6, desc[UR12][R6.64] ;  /* 0x0000000c06067981 */ /* 0x000ea2000c1e1900 */
[----:B------:R-:W-:Y:S01]  /*0bc0*/  IADD3 R0, PT, PT, R0, 0x1, RZ ;  /* 0x0000000100007810 */ /* 0x000fe20007ffe0ff */
[C---:B0--3--:R-:W-:Y:S01]  /*0bd0*/  IMAD.WIDE R2, R15.reuse, 0x4, R8 ;  /* 0x000000040f027825 */ /* 0x049fe200078e0208 */
[----:B------:R-:W-:Y:S02]  /*0be0*/  IADD3 R15, PT, PT, R15, 0x1, RZ ;  /* 0x000000010f0f7810 */ /* 0x000fe40007ffe0ff */
[----:B------:R-:W-:Y:S01]  /*0bf0*/  ISETP.NE.AND P0, PT, R0, RZ, PT ;  /* 0x000000ff0000720c */ /* 0x000fe20003f05270 */
[----:B--2---:R-:W-:-:S05]  /*0c00*/  FADD R17, R6, R5 ;  /* 0x0000000506117221 */ /* 0x004fca0000000000 */
[----:B------:R3:W-:Y:S07]  /*0c10*/  STG.E desc[UR12][R2.64], R17 ;  /* 0x0000001102007986 */ /* 0x0007ee000c10190c */
[----:B------:R-:W-:Y:S05]  /*0c20*/  @P0 BRA `(.L_x_11) ;  /* 0xfffffffc00d40947 */ /* 0x000fea000383ffff */
[----:B------:R-:W-:Y:S05]  /*0c30*/  EXIT ;  /* 0x000000000000794d */ /* 0x000fea0003800000 */
.L_x_12:
        /* <DEDUP_REMOVED lines=12> */
.L_x_15:


//--------------------- .nv.shared.reserved.0     --------------------------
	.section	.nv.shared.reserved.0,"aw",@nobits
	.weak		__nv_reservedSMEM_offset_0_alias
	.size		__nv_reservedSMEM_offset_0_alias, 0, 64
	.other		__nv_reservedSMEM_offset_0_alias,@"STO_CUDA_RESERVED_SHARED STV_DEFAULT"
__nv_reservedSMEM_offset_0_alias:
	.zero		0
	.zero		64


//--------------------- .nv.constant0._Z11MatrixAdd_DPKfS0_Pfi --------------------------
	.section	.nv.constant0._Z11MatrixAdd_DPKfS0_Pfi,"a",@progbits
	.sectionflags	@""
	.align	4
.nv.constant0._Z11MatrixAdd_DPKfS0_Pfi:
	.zero		924


//--------------------- .nv.constant0._Z11MatrixAdd_BPKfS0_Pfi --------------------------
	.section	.nv.constant0._Z11MatrixAdd_BPKfS0_Pfi,"a",@progbits
	.sectionflags	@""
	.align	4
.nv.constant0._Z11MatrixAdd_BPKfS0_Pfi:
	.zero		924


//--------------------- .nv.constant0._Z11MatrixAdd_CPKfS0_Pfi --------------------------
	.section	.nv.constant0._Z11MatrixAdd_CPKfS0_Pfi,"a",@progbits
	.sectionflags	@""
	.align	4
.nv.constant0._Z11MatrixAdd_CPKfS0_Pfi:
	.zero		924


//--------------------- SYMBOLS --------------------------

	.type		.nv.reservedSmem.offset0,@object
	.size		.nv.reservedSmem.offset0,0x4
